//
// Generated by NVIDIA NVVM Compiler
//
// Compiler Build ID: CL-36424714
// Cuda compilation tools, release 13.0, V13.0.88
// Based on NVVM 20.0.0
//

.version 9.0
.target sm_100
.address_size 64

	// .globl	filter

.visible .entry filter(
	.param .u64 .ptr .align 1 filter_param_0,
	.param .u32 filter_param_1,
	.param .u64 .ptr .align 1 filter_param_2,
	.param .u32 filter_param_3,
	.param .u64 .ptr .align 1 filter_param_4,
	.param .u32 filter_param_5,
	.param .u32 filter_param_6,
	.param .u64 .ptr .align 1 filter_param_7
)
{
	.reg .pred 	%p<31>;
	.reg .b32 	%r<98>;
	.reg .b32 	%f<390>;
	.reg .b64 	%rd<114>;

	ld.param.u64 	%rd23, [filter_param_0];
	ld.param.u64 	%rd24, [filter_param_2];
	ld.param.u64 	%rd25, [filter_param_4];
	ld.param.u32 	%r34, [filter_param_6];
	cvta.to.global.u64 	%rd1, %rd23;
	cvta.to.global.u64 	%rd2, %rd24;
	cvta.to.global.u64 	%rd3, %rd25;
	mov.u32 	%r1, %ctaid.x;
	setp.eq.s32 	%p1, %r34, 0;
	@%p1 bra 	$L__BB0_42;
	ld.param.u32 	%r83, [filter_param_3];
	setp.eq.s32 	%p2, %r83, 0;
	mul.lo.s32 	%r2, %r34, %r1;
	@%p2 bra 	$L__BB0_42;
	ld.param.u32 	%r76, [filter_param_1];
	setp.ne.s32 	%p3, %r76, 0;
	@%p3 bra 	$L__BB0_16;
	ld.param.u32 	%r86, [filter_param_3];
	and.b32  	%r3, %r86, 7;
	add.s32 	%r4, %r3, -1;
	and.b32  	%r5, %r86, 3;
	and.b32  	%r6, %r86, -8;
	and.b32  	%r7, %r86, 1;
	neg.s32 	%r8, %r6;
	add.s64 	%rd4, %rd3, 16;
	add.s64 	%rd5, %rd2, 16;
	mov.b32 	%r88, 0;
$L__BB0_4:
	ld.param.u32 	%r87, [filter_param_3];
	setp.lt.u32 	%p23, %r87, 8;
	add.s32 	%r74, %r88, %r2;
	mul.lo.s32 	%r75, %r74, %r87;
	cvt.u64.u32 	%rd6, %r75;
	mov.b32 	%r91, 0;
	@%p23 bra 	$L__BB0_7;
	shl.b64 	%rd91, %rd6, 2;
	add.s64 	%rd112, %rd5, %rd91;
	mov.u64 	%rd113, %rd4;
	mov.u32 	%r89, %r8;
$L__BB0_6:
	.pragma "nounroll";
	ld.global.nc.f32 	%f301, [%rd113+-16];
	add.f32 	%f302, %f301, 0f00000000;
	max.f32 	%f303, %f302, 0f00000000;
	min.f32 	%f304, %f302, 0f00000000;
	fma.rn.f32 	%f305, %f304, 0f3DCCCCCD, %f303;
	st.global.f32 	[%rd112+-16], %f305;
	ld.global.nc.f32 	%f306, [%rd113+-12];
	add.f32 	%f307, %f306, 0f00000000;
	max.f32 	%f308, %f307, 0f00000000;
	min.f32 	%f309, %f307, 0f00000000;
	fma.rn.f32 	%f310, %f309, 0f3DCCCCCD, %f308;
	st.global.f32 	[%rd112+-12], %f310;
	ld.global.nc.f32 	%f311, [%rd113+-8];
	add.f32 	%f312, %f311, 0f00000000;
	max.f32 	%f313, %f312, 0f00000000;
	min.f32 	%f314, %f312, 0f00000000;
	fma.rn.f32 	%f315, %f314, 0f3DCCCCCD, %f313;
	st.global.f32 	[%rd112+-8], %f315;
	ld.global.nc.f32 	%f316, [%rd113+-4];
	add.f32 	%f317, %f316, 0f00000000;
	max.f32 	%f318, %f317, 0f00000000;
	min.f32 	%f319, %f317, 0f00000000;
	fma.rn.f32 	%f320, %f319, 0f3DCCCCCD, %f318;
	st.global.f32 	[%rd112+-4], %f320;
	ld.global.nc.f32 	%f321, [%rd113];
	add.f32 	%f322, %f321, 0f00000000;
	max.f32 	%f323, %f322, 0f00000000;
	min.f32 	%f324, %f322, 0f00000000;
	fma.rn.f32 	%f325, %f324, 0f3DCCCCCD, %f323;
	st.global.f32 	[%rd112], %f325;
	ld.global.nc.f32 	%f326, [%rd113+4];
	add.f32 	%f327, %f326, 0f00000000;
	max.f32 	%f328, %f327, 0f00000000;
	min.f32 	%f329, %f327, 0f00000000;
	fma.rn.f32 	%f330, %f329, 0f3DCCCCCD, %f328;
	st.global.f32 	[%rd112+4], %f330;
	ld.global.nc.f32 	%f331, [%rd113+8];
	add.f32 	%f332, %f331, 0f00000000;
	max.f32 	%f333, %f332, 0f00000000;
	min.f32 	%f334, %f332, 0f00000000;
	fma.rn.f32 	%f335, %f334, 0f3DCCCCCD, %f333;
	st.global.f32 	[%rd112+8], %f335;
	ld.global.nc.f32 	%f336, [%rd113+12];
	add.f32 	%f337, %f336, 0f00000000;
	max.f32 	%f338, %f337, 0f00000000;
	min.f32 	%f339, %f337, 0f00000000;
	fma.rn.f32 	%f340, %f339, 0f3DCCCCCD, %f338;
	st.global.f32 	[%rd112+12], %f340;
	add.s32 	%r89, %r89, 8;
	add.s64 	%rd113, %rd113, 32;
	add.s64 	%rd112, %rd112, 32;
	setp.ne.s32 	%p24, %r89, 0;
	mov.u32 	%r91, %r6;
	@%p24 bra 	$L__BB0_6;
$L__BB0_7:
	setp.eq.s32 	%p25, %r3, 0;
	@%p25 bra 	$L__BB0_15;
	setp.lt.u32 	%p26, %r4, 3;
	@%p26 bra 	$L__BB0_10;
	cvt.u64.u32 	%rd92, %r91;
	mul.wide.u32 	%rd93, %r91, 4;
	add.s64 	%rd94, %rd3, %rd93;
	ld.global.nc.f32 	%f341, [%rd94];
	add.f32 	%f342, %f341, 0f00000000;
	max.f32 	%f343, %f342, 0f00000000;
	min.f32 	%f344, %f342, 0f00000000;
	fma.rn.f32 	%f345, %f344, 0f3DCCCCCD, %f343;
	add.s64 	%rd95, %rd92, %rd6;
	shl.b64 	%rd96, %rd95, 2;
	add.s64 	%rd97, %rd2, %rd96;
	st.global.f32 	[%rd97], %f345;
	ld.global.nc.f32 	%f346, [%rd94+4];
	add.f32 	%f347, %f346, 0f00000000;
	max.f32 	%f348, %f347, 0f00000000;
	min.f32 	%f349, %f347, 0f00000000;
	fma.rn.f32 	%f350, %f349, 0f3DCCCCCD, %f348;
	st.global.f32 	[%rd97+4], %f350;
	ld.global.nc.f32 	%f351, [%rd94+8];
	add.f32 	%f352, %f351, 0f00000000;
	max.f32 	%f353, %f352, 0f00000000;
	min.f32 	%f354, %f352, 0f00000000;
	fma.rn.f32 	%f355, %f354, 0f3DCCCCCD, %f353;
	st.global.f32 	[%rd97+8], %f355;
	ld.global.nc.f32 	%f356, [%rd94+12];
	add.f32 	%f357, %f356, 0f00000000;
	max.f32 	%f358, %f357, 0f00000000;
	min.f32 	%f359, %f357, 0f00000000;
	fma.rn.f32 	%f360, %f359, 0f3DCCCCCD, %f358;
	st.global.f32 	[%rd97+12], %f360;
	add.s32 	%r91, %r91, 4;
$L__BB0_10:
	setp.eq.s32 	%p27, %r5, 0;
	@%p27 bra 	$L__BB0_15;
	setp.eq.s32 	%p28, %r5, 1;
	@%p28 bra 	$L__BB0_13;
	cvt.u64.u32 	%rd98, %r91;
	mul.wide.u32 	%rd99, %r91, 4;
	add.s64 	%rd100, %rd3, %rd99;
	ld.global.nc.f32 	%f361, [%rd100];
	add.f32 	%f362, %f361, 0f00000000;
	max.f32 	%f363, %f362, 0f00000000;
	min.f32 	%f364, %f362, 0f00000000;
	fma.rn.f32 	%f365, %f364, 0f3DCCCCCD, %f363;
	add.s64 	%rd101, %rd98, %rd6;
	shl.b64 	%rd102, %rd101, 2;
	add.s64 	%rd103, %rd2, %rd102;
	st.global.f32 	[%rd103], %f365;
	ld.global.nc.f32 	%f366, [%rd100+4];
	add.f32 	%f367, %f366, 0f00000000;
	max.f32 	%f368, %f367, 0f00000000;
	min.f32 	%f369, %f367, 0f00000000;
	fma.rn.f32 	%f370, %f369, 0f3DCCCCCD, %f368;
	st.global.f32 	[%rd103+4], %f370;
	add.s32 	%r91, %r91, 2;
$L__BB0_13:
	setp.eq.s32 	%p29, %r7, 0;
	@%p29 bra 	$L__BB0_15;
	cvt.u64.u32 	%rd104, %r91;
	mul.wide.u32 	%rd105, %r91, 4;
	add.s64 	%rd106, %rd3, %rd105;
	ld.global.nc.f32 	%f371, [%rd106];
	add.f32 	%f372, %f371, 0f00000000;
	max.f32 	%f373, %f372, 0f00000000;
	min.f32 	%f374, %f372, 0f00000000;
	fma.rn.f32 	%f375, %f374, 0f3DCCCCCD, %f373;
	add.s64 	%rd107, %rd104, %rd6;
	shl.b64 	%rd108, %rd107, 2;
	add.s64 	%rd109, %rd2, %rd108;
	st.global.f32 	[%rd109], %f375;
$L__BB0_15:
	add.s32 	%r88, %r88, 1;
	setp.eq.s32 	%p30, %r88, %r34;
	@%p30 bra 	$L__BB0_42;
	bra.uni 	$L__BB0_4;
$L__BB0_16:
	ld.param.u32 	%r77, [filter_param_1];
	mul.lo.s32 	%r36, %r34, %r77;
	mul.wide.u32 	%rd26, %r36, 4;
	add.s64 	%rd12, %rd1, %rd26;
	and.b32  	%r18, %r77, 3;
	and.b32  	%r19, %r77, 7;
	and.b32  	%r20, %r77, -4;
	and.b32  	%r21, %r77, -8;
	mov.b32 	%r93, 0;
$L__BB0_17:
	ld.param.u32 	%r78, [filter_param_1];
	mul.lo.s32 	%r37, %r93, %r78;
	mov.u32 	%r38, %ctaid.x;
	setp.eq.s32 	%p4, %r38, 0;
	mul.lo.s32 	%r39, %r34, %r78;
	cvt.u64.u32 	%rd27, %r39;
	neg.s64 	%rd28, %rd27;
	selp.b64 	%rd29, 0, %rd28, %p4;
	shl.b64 	%rd30, %rd29, 2;
	add.s64 	%rd13, %rd12, %rd30;
	mul.wide.s32 	%rd31, %r37, 4;
	add.s64 	%rd32, %rd13, %rd31;
	add.s64 	%rd33, %rd12, %rd31;
	selp.b64 	%rd34, 0, %rd27, %p4;
	shl.b64 	%rd35, %rd34, 2;
	add.s64 	%rd14, %rd12, %rd35;
	add.s64 	%rd36, %rd14, %rd31;
	sub.s32 	%r40, %r37, %r78;
	cvt.s64.s32 	%rd15, %r40;
	add.s32 	%r23, %r93, 1;
	mul.wide.s32 	%rd37, %r78, 4;
	add.s64 	%rd16, %rd32, %rd37;
	add.s64 	%rd17, %rd33, %rd37;
	add.s64 	%rd18, %rd36, %rd37;
	setp.eq.s32 	%p5, %r93, 0;
	ld.global.nc.f32 	%f1, [%rd32];
	ld.global.nc.f32 	%f2, [%rd33];
	ld.global.nc.f32 	%f3, [%rd36];
	@%p5 bra 	$L__BB0_28;
	shl.b64 	%rd38, %rd15, 2;
	add.s64 	%rd19, %rd13, %rd38;
	add.s64 	%rd20, %rd12, %rd38;
	add.s64 	%rd21, %rd14, %rd38;
	mov.b32 	%r96, 0;
$L__BB0_19:
	ld.param.u64 	%rd110, [filter_param_7];
	ld.param.u32 	%r79, [filter_param_1];
	setp.lt.u32 	%p6, %r79, 4;
	mad.lo.s32 	%r42, %r79, 1152, %r96;
	cvta.to.global.u64 	%rd39, %rd110;
	mul.wide.u32 	%rd40, %r42, 4;
	add.s64 	%rd41, %rd39, %rd40;
	ld.global.nc.f32 	%f28, [%rd41];
	add.s32 	%r43, %r42, 128;
	mul.wide.u32 	%rd42, %r43, 4;
	add.s64 	%rd43, %rd39, %rd42;
	ld.global.nc.f32 	%f54, [%rd43];
	mul.f32 	%f29, %f1, %f54;
	add.s32 	%r44, %r42, 256;
	mul.wide.u32 	%rd44, %r44, 4;
	add.s64 	%rd45, %rd39, %rd44;
	ld.global.nc.f32 	%f30, [%rd45];
	add.s32 	%r45, %r42, 384;
	mul.wide.u32 	%rd46, %r45, 4;
	add.s64 	%rd47, %rd39, %rd46;
	ld.global.nc.f32 	%f31, [%rd47];
	add.s32 	%r46, %r42, 512;
	mul.wide.u32 	%rd48, %r46, 4;
	add.s64 	%rd49, %rd39, %rd48;
	ld.global.nc.f32 	%f55, [%rd49];
	mul.f32 	%f32, %f2, %f55;
	add.s32 	%r47, %r42, 640;
	mul.wide.u32 	%rd50, %r47, 4;
	add.s64 	%rd51, %rd39, %rd50;
	ld.global.nc.f32 	%f33, [%rd51];
	add.s32 	%r48, %r42, 768;
	mul.wide.u32 	%rd52, %r48, 4;
	add.s64 	%rd53, %rd39, %rd52;
	ld.global.nc.f32 	%f34, [%rd53];
	add.s32 	%r49, %r42, 896;
	mul.wide.u32 	%rd54, %r49, 4;
	add.s64 	%rd55, %rd39, %rd54;
	ld.global.nc.f32 	%f56, [%rd55];
	mul.f32 	%f35, %f3, %f56;
	add.s32 	%r50, %r42, 1024;
	mul.wide.u32 	%rd56, %r50, 4;
	add.s64 	%rd57, %rd39, %rd56;
	ld.global.nc.f32 	%f36, [%rd57];
	mov.f32 	%f385, 0f00000000;
	@%p6 bra 	$L__BB0_22;
	ld.global.nc.f32 	%f58, [%rd19];
	ld.global.nc.f32 	%f59, [%rd20];
	ld.global.nc.f32 	%f60, [%rd21];
	ld.global.nc.f32 	%f61, [%rd18];
	ld.global.nc.f32 	%f62, [%rd17];
	ld.global.nc.f32 	%f63, [%rd16];
	mul.f32 	%f37, %f58, %f28;
	mul.f32 	%f38, %f63, %f30;
	mul.f32 	%f39, %f59, %f31;
	mul.f32 	%f40, %f62, %f33;
	mul.f32 	%f41, %f60, %f34;
	mul.f32 	%f42, %f61, %f36;
	mov.b32 	%r97, 0;
	mov.f32 	%f385, 0f00000000;
$L__BB0_21:
	.pragma "nounroll";
	add.f32 	%f64, %f385, %f37;
	add.f32 	%f65, %f64, %f29;
	add.f32 	%f66, %f65, %f38;
	add.f32 	%f67, %f66, %f39;
	add.f32 	%f68, %f67, %f32;
	add.f32 	%f69, %f68, %f40;
	add.f32 	%f70, %f69, %f41;
	add.f32 	%f71, %f70, %f35;
	add.f32 	%f72, %f71, %f42;
	add.f32 	%f73, %f72, %f37;
	add.f32 	%f74, %f73, %f29;
	add.f32 	%f75, %f74, %f38;
	add.f32 	%f76, %f75, %f39;
	add.f32 	%f77, %f76, %f32;
	add.f32 	%f78, %f77, %f40;
	add.f32 	%f79, %f78, %f41;
	add.f32 	%f80, %f79, %f35;
	add.f32 	%f81, %f80, %f42;
	add.f32 	%f82, %f81, %f37;
	add.f32 	%f83, %f82, %f29;
	add.f32 	%f84, %f83, %f38;
	add.f32 	%f85, %f84, %f39;
	add.f32 	%f86, %f85, %f32;
	add.f32 	%f87, %f86, %f40;
	add.f32 	%f88, %f87, %f41;
	add.f32 	%f89, %f88, %f35;
	add.f32 	%f90, %f89, %f42;
	add.f32 	%f91, %f90, %f37;
	add.f32 	%f92, %f91, %f29;
	add.f32 	%f93, %f92, %f38;
	add.f32 	%f94, %f93, %f39;
	add.f32 	%f95, %f94, %f32;
	add.f32 	%f96, %f95, %f40;
	add.f32 	%f97, %f96, %f41;
	add.f32 	%f98, %f97, %f35;
	add.f32 	%f385, %f98, %f42;
	add.s32 	%r97, %r97, 4;
	setp.ne.s32 	%p7, %r97, %r20;
	@%p7 bra 	$L__BB0_21;
$L__BB0_22:
	setp.eq.s32 	%p8, %r18, 0;
	@%p8 bra 	$L__BB0_27;
	setp.eq.s32 	%p9, %r18, 1;
	@%p9 bra 	$L__BB0_25;
	ld.global.nc.f32 	%f100, [%rd19];
	ld.global.nc.f32 	%f101, [%rd20];
	ld.global.nc.f32 	%f102, [%rd21];
	ld.global.nc.f32 	%f103, [%rd18];
	ld.global.nc.f32 	%f104, [%rd17];
	ld.global.nc.f32 	%f105, [%rd16];
	fma.rn.f32 	%f106, %f100, %f28, %f385;
	add.f32 	%f107, %f106, %f29;
	fma.rn.f32 	%f108, %f105, %f30, %f107;
	fma.rn.f32 	%f109, %f101, %f31, %f108;
	add.f32 	%f110, %f109, %f32;
	fma.rn.f32 	%f111, %f104, %f33, %f110;
	fma.rn.f32 	%f112, %f102, %f34, %f111;
	add.f32 	%f113, %f112, %f35;
	fma.rn.f32 	%f114, %f103, %f36, %f113;
	fma.rn.f32 	%f115, %f100, %f28, %f114;
	add.f32 	%f116, %f115, %f29;
	fma.rn.f32 	%f117, %f105, %f30, %f116;
	fma.rn.f32 	%f118, %f101, %f31, %f117;
	add.f32 	%f119, %f118, %f32;
	fma.rn.f32 	%f120, %f104, %f33, %f119;
	fma.rn.f32 	%f121, %f102, %f34, %f120;
	add.f32 	%f122, %f121, %f35;
	fma.rn.f32 	%f385, %f103, %f36, %f122;
$L__BB0_25:
	ld.param.u32 	%r80, [filter_param_1];
	and.b32  	%r52, %r80, 1;
	setp.eq.b32 	%p10, %r52, 1;
	not.pred 	%p11, %p10;
	@%p11 bra 	$L__BB0_27;
	ld.global.nc.f32 	%f123, [%rd19];
	ld.global.nc.f32 	%f124, [%rd20];
	ld.global.nc.f32 	%f125, [%rd21];
	ld.global.nc.f32 	%f126, [%rd18];
	ld.global.nc.f32 	%f127, [%rd17];
	ld.global.nc.f32 	%f128, [%rd16];
	fma.rn.f32 	%f129, %f123, %f28, %f385;
	add.f32 	%f130, %f129, %f29;
	fma.rn.f32 	%f131, %f128, %f30, %f130;
	fma.rn.f32 	%f132, %f124, %f31, %f131;
	add.f32 	%f133, %f132, %f32;
	fma.rn.f32 	%f134, %f127, %f33, %f133;
	fma.rn.f32 	%f135, %f125, %f34, %f134;
	add.f32 	%f136, %f135, %f35;
	fma.rn.f32 	%f385, %f126, %f36, %f136;
$L__BB0_27:
	ld.param.u32 	%r84, [filter_param_3];
	cvt.u64.u32 	%rd58, %r96;
	mul.wide.u32 	%rd59, %r96, 4;
	add.s64 	%rd60, %rd3, %rd59;
	ld.global.nc.f32 	%f137, [%rd60];
	add.f32 	%f138, %f385, %f137;
	max.f32 	%f139, %f138, 0f00000000;
	min.f32 	%f140, %f138, 0f00000000;
	fma.rn.f32 	%f141, %f140, 0f3DCCCCCD, %f139;
	mov.u32 	%r53, %ctaid.x;
	mad.lo.s32 	%r54, %r34, %r53, %r93;
	mul.lo.s32 	%r55, %r54, %r84;
	cvt.u64.u32 	%rd61, %r55;
	add.s64 	%rd62, %rd58, %rd61;
	shl.b64 	%rd63, %rd62, 2;
	add.s64 	%rd64, %rd2, %rd63;
	st.global.f32 	[%rd64], %f141;
	add.s32 	%r96, %r96, 1;
	setp.ne.s32 	%p12, %r96, %r84;
	@%p12 bra 	$L__BB0_19;
	bra.uni 	$L__BB0_41;
$L__BB0_28:
	mov.b32 	%r94, 0;
$L__BB0_29:
	ld.param.u64 	%rd111, [filter_param_7];
	ld.param.u32 	%r81, [filter_param_1];
	setp.lt.u32 	%p13, %r81, 8;
	mad.lo.s32 	%r57, %r81, 1152, %r94;
	cvta.to.global.u64 	%rd65, %rd111;
	mul.wide.u32 	%rd66, %r57, 4;
	add.s64 	%rd67, %rd65, %rd66;
	ld.global.nc.f32 	%f4, [%rd67];
	add.s32 	%r58, %r57, 128;
	mul.wide.u32 	%rd68, %r58, 4;
	add.s64 	%rd69, %rd65, %rd68;
	ld.global.nc.f32 	%f144, [%rd69];
	mul.f32 	%f5, %f1, %f144;
	add.s32 	%r59, %r57, 256;
	mul.wide.u32 	%rd70, %r59, 4;
	add.s64 	%rd71, %rd65, %rd70;
	ld.global.nc.f32 	%f6, [%rd71];
	add.s32 	%r60, %r57, 384;
	mul.wide.u32 	%rd72, %r60, 4;
	add.s64 	%rd73, %rd65, %rd72;
	ld.global.nc.f32 	%f7, [%rd73];
	add.s32 	%r61, %r57, 512;
	mul.wide.u32 	%rd74, %r61, 4;
	add.s64 	%rd75, %rd65, %rd74;
	ld.global.nc.f32 	%f145, [%rd75];
	mul.f32 	%f8, %f2, %f145;
	add.s32 	%r62, %r57, 640;
	mul.wide.u32 	%rd76, %r62, 4;
	add.s64 	%rd77, %rd65, %rd76;
	ld.global.nc.f32 	%f9, [%rd77];
	add.s32 	%r63, %r57, 768;
	mul.wide.u32 	%rd78, %r63, 4;
	add.s64 	%rd79, %rd65, %rd78;
	ld.global.nc.f32 	%f10, [%rd79];
	add.s32 	%r64, %r57, 896;
	mul.wide.u32 	%rd80, %r64, 4;
	add.s64 	%rd81, %rd65, %rd80;
	ld.global.nc.f32 	%f146, [%rd81];
	mul.f32 	%f11, %f3, %f146;
	add.s32 	%r65, %r57, 1024;
	mul.wide.u32 	%rd82, %r65, 4;
	add.s64 	%rd83, %rd65, %rd82;
	ld.global.nc.f32 	%f12, [%rd83];
	mov.f32 	%f383, 0f00000000;
	@%p13 bra 	$L__BB0_32;
	ld.global.nc.f32 	%f148, [%rd18];
	ld.global.nc.f32 	%f149, [%rd17];
	ld.global.nc.f32 	%f150, [%rd16];
	mul.f32 	%f24, %f150, %f6;
	mul.f32 	%f25, %f149, %f9;
	mul.f32 	%f26, %f148, %f12;
	mov.b32 	%r95, 0;
	mov.f32 	%f383, 0f00000000;
$L__BB0_31:
	.pragma "nounroll";
	mul.f32 	%f151, %f1, %f4;
	add.f32 	%f152, %f383, %f151;
	add.f32 	%f153, %f152, %f5;
	add.f32 	%f154, %f153, %f24;
	mul.f32 	%f155, %f2, %f7;
	add.f32 	%f156, %f154, %f155;
	add.f32 	%f157, %f156, %f8;
	add.f32 	%f158, %f157, %f25;
	mul.f32 	%f159, %f3, %f10;
	add.f32 	%f160, %f158, %f159;
	add.f32 	%f161, %f160, %f11;
	add.f32 	%f162, %f161, %f26;
	add.f32 	%f163, %f162, %f151;
	add.f32 	%f164, %f163, %f5;
	add.f32 	%f165, %f164, %f24;
	add.f32 	%f166, %f165, %f155;
	add.f32 	%f167, %f166, %f8;
	add.f32 	%f168, %f167, %f25;
	add.f32 	%f169, %f168, %f159;
	add.f32 	%f170, %f169, %f11;
	add.f32 	%f171, %f170, %f26;
	add.f32 	%f172, %f171, %f151;
	add.f32 	%f173, %f172, %f5;
	add.f32 	%f174, %f173, %f24;
	add.f32 	%f175, %f174, %f155;
	add.f32 	%f176, %f175, %f8;
	add.f32 	%f177, %f176, %f25;
	add.f32 	%f178, %f177, %f159;
	add.f32 	%f179, %f178, %f11;
	add.f32 	%f180, %f179, %f26;
	add.f32 	%f181, %f180, %f151;
	add.f32 	%f182, %f181, %f5;
	add.f32 	%f183, %f182, %f24;
	add.f32 	%f184, %f183, %f155;
	add.f32 	%f185, %f184, %f8;
	add.f32 	%f186, %f185, %f25;
	add.f32 	%f187, %f186, %f159;
	add.f32 	%f188, %f187, %f11;
	add.f32 	%f189, %f188, %f26;
	add.f32 	%f190, %f189, %f151;
	add.f32 	%f191, %f190, %f5;
	add.f32 	%f192, %f191, %f24;
	add.f32 	%f193, %f192, %f155;
	add.f32 	%f194, %f193, %f8;
	add.f32 	%f195, %f194, %f25;
	add.f32 	%f196, %f195, %f159;
	add.f32 	%f197, %f196, %f11;
	add.f32 	%f198, %f197, %f26;
	add.f32 	%f199, %f198, %f151;
	add.f32 	%f200, %f199, %f5;
	add.f32 	%f201, %f200, %f24;
	add.f32 	%f202, %f201, %f155;
	add.f32 	%f203, %f202, %f8;
	add.f32 	%f204, %f203, %f25;
	add.f32 	%f205, %f204, %f159;
	add.f32 	%f206, %f205, %f11;
	add.f32 	%f207, %f206, %f26;
	add.f32 	%f208, %f207, %f151;
	add.f32 	%f209, %f208, %f5;
	add.f32 	%f210, %f209, %f24;
	add.f32 	%f211, %f210, %f155;
	add.f32 	%f212, %f211, %f8;
	add.f32 	%f213, %f212, %f25;
	add.f32 	%f214, %f213, %f159;
	add.f32 	%f215, %f214, %f11;
	add.f32 	%f216, %f215, %f26;
	add.f32 	%f217, %f216, %f151;
	add.f32 	%f218, %f217, %f5;
	add.f32 	%f219, %f218, %f24;
	add.f32 	%f220, %f219, %f155;
	add.f32 	%f221, %f220, %f8;
	add.f32 	%f222, %f221, %f25;
	add.f32 	%f223, %f222, %f159;
	add.f32 	%f224, %f223, %f11;
	add.f32 	%f383, %f224, %f26;
	add.s32 	%r95, %r95, 8;
	setp.ne.s32 	%p14, %r95, %r21;
	@%p14 bra 	$L__BB0_31;
$L__BB0_32:
	setp.eq.s32 	%p15, %r19, 0;
	@%p15 bra 	$L__BB0_40;
	add.s32 	%r67, %r19, -1;
	setp.lt.u32 	%p16, %r67, 3;
	@%p16 bra 	$L__BB0_35;
	ld.global.nc.f32 	%f226, [%rd18];
	ld.global.nc.f32 	%f227, [%rd17];
	ld.global.nc.f32 	%f228, [%rd16];
	fma.rn.f32 	%f229, %f1, %f4, %f383;
	add.f32 	%f230, %f229, %f5;
	fma.rn.f32 	%f231, %f228, %f6, %f230;
	fma.rn.f32 	%f232, %f2, %f7, %f231;
	add.f32 	%f233, %f232, %f8;
	fma.rn.f32 	%f234, %f227, %f9, %f233;
	fma.rn.f32 	%f235, %f3, %f10, %f234;
	add.f32 	%f236, %f235, %f11;
	fma.rn.f32 	%f237, %f226, %f12, %f236;
	fma.rn.f32 	%f238, %f1, %f4, %f237;
	add.f32 	%f239, %f238, %f5;
	fma.rn.f32 	%f240, %f228, %f6, %f239;
	fma.rn.f32 	%f241, %f2, %f7, %f240;
	add.f32 	%f242, %f241, %f8;
	fma.rn.f32 	%f243, %f227, %f9, %f242;
	fma.rn.f32 	%f244, %f3, %f10, %f243;
	add.f32 	%f245, %f244, %f11;
	fma.rn.f32 	%f246, %f226, %f12, %f245;
	fma.rn.f32 	%f247, %f1, %f4, %f246;
	add.f32 	%f248, %f247, %f5;
	fma.rn.f32 	%f249, %f228, %f6, %f248;
	fma.rn.f32 	%f250, %f2, %f7, %f249;
	add.f32 	%f251, %f250, %f8;
	fma.rn.f32 	%f252, %f227, %f9, %f251;
	fma.rn.f32 	%f253, %f3, %f10, %f252;
	add.f32 	%f254, %f253, %f11;
	fma.rn.f32 	%f255, %f226, %f12, %f254;
	fma.rn.f32 	%f256, %f1, %f4, %f255;
	add.f32 	%f257, %f256, %f5;
	fma.rn.f32 	%f258, %f228, %f6, %f257;
	fma.rn.f32 	%f259, %f2, %f7, %f258;
	add.f32 	%f260, %f259, %f8;
	fma.rn.f32 	%f261, %f227, %f9, %f260;
	fma.rn.f32 	%f262, %f3, %f10, %f261;
	add.f32 	%f263, %f262, %f11;
	fma.rn.f32 	%f383, %f226, %f12, %f263;
$L__BB0_35:
	setp.eq.s32 	%p17, %r18, 0;
	@%p17 bra 	$L__BB0_40;
	setp.eq.s32 	%p18, %r18, 1;
	@%p18 bra 	$L__BB0_38;
	ld.global.nc.f32 	%f265, [%rd18];
	ld.global.nc.f32 	%f266, [%rd17];
	ld.global.nc.f32 	%f267, [%rd16];
	fma.rn.f32 	%f268, %f1, %f4, %f383;
	add.f32 	%f269, %f268, %f5;
	fma.rn.f32 	%f270, %f267, %f6, %f269;
	fma.rn.f32 	%f271, %f2, %f7, %f270;
	add.f32 	%f272, %f271, %f8;
	fma.rn.f32 	%f273, %f266, %f9, %f272;
	fma.rn.f32 	%f274, %f3, %f10, %f273;
	add.f32 	%f275, %f274, %f11;
	fma.rn.f32 	%f276, %f265, %f12, %f275;
	fma.rn.f32 	%f277, %f1, %f4, %f276;
	add.f32 	%f278, %f277, %f5;
	fma.rn.f32 	%f279, %f267, %f6, %f278;
	fma.rn.f32 	%f280, %f2, %f7, %f279;
	add.f32 	%f281, %f280, %f8;
	fma.rn.f32 	%f282, %f266, %f9, %f281;
	fma.rn.f32 	%f283, %f3, %f10, %f282;
	add.f32 	%f284, %f283, %f11;
	fma.rn.f32 	%f383, %f265, %f12, %f284;
$L__BB0_38:
	ld.param.u32 	%r82, [filter_param_1];
	and.b32  	%r68, %r82, 1;
	setp.eq.b32 	%p19, %r68, 1;
	not.pred 	%p20, %p19;
	@%p20 bra 	$L__BB0_40;
	ld.global.nc.f32 	%f285, [%rd18];
	ld.global.nc.f32 	%f286, [%rd17];
	ld.global.nc.f32 	%f287, [%rd16];
	fma.rn.f32 	%f288, %f1, %f4, %f383;
	add.f32 	%f289, %f288, %f5;
	fma.rn.f32 	%f290, %f287, %f6, %f289;
	fma.rn.f32 	%f291, %f2, %f7, %f290;
	add.f32 	%f292, %f291, %f8;
	fma.rn.f32 	%f293, %f286, %f9, %f292;
	fma.rn.f32 	%f294, %f3, %f10, %f293;
	add.f32 	%f295, %f294, %f11;
	fma.rn.f32 	%f383, %f285, %f12, %f295;
$L__BB0_40:
	ld.param.u32 	%r85, [filter_param_3];
	cvt.u64.u32 	%rd84, %r94;
	mul.wide.u32 	%rd85, %r94, 4;
	add.s64 	%rd86, %rd3, %rd85;
	ld.global.nc.f32 	%f296, [%rd86];
	add.f32 	%f297, %f383, %f296;
	max.f32 	%f298, %f297, 0f00000000;
	min.f32 	%f299, %f297, 0f00000000;
	fma.rn.f32 	%f300, %f299, 0f3DCCCCCD, %f298;
	mov.u32 	%r69, %ctaid.x;
	mad.lo.s32 	%r70, %r34, %r69, %r93;
	mul.lo.s32 	%r71, %r70, %r85;
	cvt.u64.u32 	%rd87, %r71;
	add.s64 	%rd88, %rd84, %rd87;
	shl.b64 	%rd89, %rd88, 2;
	add.s64 	%rd90, %rd2, %rd89;
	st.global.f32 	[%rd90], %f300;
	add.s32 	%r94, %r94, 1;
	setp.eq.s32 	%p21, %r94, %r85;
	@%p21 bra 	$L__BB0_41;
	bra.uni 	$L__BB0_29;
$L__BB0_41:
	setp.ne.s32 	%p22, %r23, %r34;
	mov.u32 	%r93, %r23;
	@%p22 bra 	$L__BB0_17;
$L__BB0_42:
	ret;

}


// ===== COMPILED SASS (sm_100) =====

	.target	sm_100

	.elftype	@"ET_EXEC"


//--------------------- .note.nv.tkinfo           --------------------------
	.section	.note.nv.tkinfo,"",@"SHT_NOTE"
	.sectionflags	@"SHF_NOTE_NV_TKINFO"
	.tkinfo
        /*0018*/ 	.word	0x00000002
        /*0030*/ 	.string	""
        /*0030*/ 	.string	"ptxas"
        /*0030*/ 	.string	"Cuda compilation tools, release 13.0, V13.0.88"
        /*0030*/ 	.string	"Build cuda_13.0.r13.0/compiler.36424714_0"
        /*0030*/ 	.string	"-arch sm_100 -m 64 "



//--------------------- .note.nv.cuinfo           --------------------------
	.section	.note.nv.cuinfo,"",@"SHT_NOTE"
	.sectionflags	@"SHF_NOTE_NV_CUINFO"
        /*0018*/ 	.short	0x0002
        /*001a*/ 	.short	0x0064
        /*001c*/ 	.short	0x0082
	.zero		2


//--------------------- .nv.info                  --------------------------
	.section	.nv.info,"",@"SHT_CUDA_INFO"
	.align	4


	//----- nvinfo : EIATTR_REGCOUNT
	.align		4
        /*0000*/ 	.byte	0x04, 0x2f
        /*0002*/ 	.short	(.L_1 - .L_0)
	.align		4
.L_0:
        /*0004*/ 	.word	index@(filter)
        /*0008*/ 	.word	0x00000020


	//----- nvinfo : EIATTR_FRAME_SIZE
	.align		4
.L_1:
        /*000c*/ 	.byte	0x04, 0x11
        /*000e*/ 	.short	(.L_3 - .L_2)
	.align		4
.L_2:
        /*0010*/ 	.word	index@(filter)
        /*0014*/ 	.word	0x00000000


	//----- nvinfo : EIATTR_MIN_STACK_SIZE
	.align		4
.L_3:
        /*0018*/ 	.byte	0x04, 0x12
        /*001a*/ 	.short	(.L_5 - .L_4)
	.align		4
.L_4:
        /*001c*/ 	.word	index@(filter)
        /*0020*/ 	.word	0x00000000
.L_5:


//--------------------- .nv.compat                --------------------------
	.section	.nv.compat,"",@"SHT_CUDA_COMPAT_INFO"
	.align	4
        /*0000*/ 	.byte	0x02, 0x09, 0x00, 0x00, 0x02, 0x02, 0x01, 0x00, 0x02, 0x05, 0x05, 0x00, 0x03, 0x07, 0x01, 0x01
        /*0010*/ 	.byte	0x02, 0x03, 0x00, 0x00, 0x02, 0x06, 0x01, 0x00, 0x04, 0x0b, 0x08, 0x00, 0x09, 0x00, 0x00, 0x00
        /*0020*/ 	.byte	0x00, 0x00, 0x00, 0x00


//--------------------- .nv.info.filter           --------------------------
	.section	.nv.info.filter,"",@"SHT_CUDA_INFO"
	.sectionflags	@""
	.align	4


	//----- nvinfo : EIATTR_CUDA_API_VERSION
	.align		4
        /*0000*/ 	.byte	0x04, 0x37
        /*0002*/ 	.short	(.L_7 - .L_6)
.L_6:
        /*0004*/ 	.word	0x00000082


	//----- nvinfo : EIATTR_KPARAM_INFO
	.align		4
.L_7:
        /*0008*/ 	.byte	0x04, 0x17
        /*000a*/ 	.short	(.L_9 - .L_8)
.L_8:
        /*000c*/ 	.word	0x00000000
        /*0010*/ 	.short	0x0007
        /*0012*/ 	.short	0x0030
        /*0014*/ 	.byte	0x00, 0xf5, 0x21, 0x00


	//----- nvinfo : EIATTR_KPARAM_INFO
	.align		4
.L_9:
        /*0018*/ 	.byte	0x04, 0x17
        /*001a*/ 	.short	(.L_11 - .L_10)
.L_10:
        /*001c*/ 	.word	0x00000000
        /*0020*/ 	.short	0x0006
        /*0022*/ 	.short	0x002c
        /*0024*/ 	.byte	0x00, 0xf0, 0x11, 0x00


	//----- nvinfo : EIATTR_KPARAM_INFO
	.align		4
.L_11:
        /*0028*/ 	.byte	0x04, 0x17
        /*002a*/ 	.short	(.L_13 - .L_12)
.L_12:
        /*002c*/ 	.word	0x00000000
        /*0030*/ 	.short	0x0005
        /*0032*/ 	.short	0x0028
        /*0034*/ 	.byte	0x00, 0xf0, 0x11, 0x00


	//----- nvinfo : EIATTR_KPARAM_INFO
	.align		4
.L_13:
        /*0038*/ 	.byte	0x04, 0x17
        /*003a*/ 	.short	(.L_15 - .L_14)
.L_14:
        /*003c*/ 	.word	0x00000000
        /*0040*/ 	.short	0x0004
        /*0042*/ 	.short	0x0020
        /*0044*/ 	.byte	0x00, 0xf5, 0x21, 0x00


	//----- nvinfo : EIATTR_KPARAM_INFO
	.align		4
.L_15:
        /*0048*/ 	.byte	0x04, 0x17
        /*004a*/ 	.short	(.L_17 - .L_16)
.L_16:
        /*004c*/ 	.word	0x00000000
        /*0050*/ 	.short	0x0003
        /*0052*/ 	.short	0x0018
        /*0054*/ 	.byte	0x00, 0xf0, 0x11, 0x00


	//----- nvinfo : EIATTR_KPARAM_INFO
	.align		4
.L_17:
        /*0058*/ 	.byte	0x04, 0x17
        /*005a*/ 	.short	(.L_19 - .L_18)
.L_18:
        /*005c*/ 	.word	0x00000000
        /*0060*/ 	.short	0x0002
        /*0062*/ 	.short	0x0010
        /*0064*/ 	.byte	0x00, 0xf5, 0x21, 0x00


	//----- nvinfo : EIATTR_KPARAM_INFO
	.align		4
.L_19:
        /*0068*/ 	.byte	0x04, 0x17
        /*006a*/ 	.short	(.L_21 - .L_20)
.L_20:
        /*006c*/ 	.word	0x00000000
        /*0070*/ 	.short	0x0001
        /*0072*/ 	.short	0x0008
        /*0074*/ 	.byte	0x00, 0xf0, 0x11, 0x00


	//----- nvinfo : EIATTR_KPARAM_INFO
	.align		4
.L_21:
        /*0078*/ 	.byte	0x04, 0x17
        /*007a*/ 	.short	(.L_23 - .L_22)
.L_22:
        /*007c*/ 	.word	0x00000000
        /*0080*/ 	.short	0x0000
        /*0082*/ 	.short	0x0000
        /*0084*/ 	.byte	0x00, 0xf5, 0x21, 0x00


	//----- nvinfo : EIATTR_SPARSE_MMA_MASK
	.align		4
.L_23:
        /*0088*/ 	.byte	0x03, 0x50
        /*008a*/ 	.short	0x0000


	//----- nvinfo : EIATTR_MAXREG_COUNT
	.align		4
        /*008c*/ 	.byte	0x03, 0x1b
        /*008e*/ 	.short	0x00ff


	//----- nvinfo : EIATTR_MERCURY_ISA_VERSION
	.align		4
        /*0090*/ 	.byte	0x03, 0x5f
        /*0092*/ 	.short	0x0101


	//----- nvinfo : EIATTR_VRC_CTA_INIT_COUNT
	.align		4
        /*0094*/ 	.byte	0x02, 0x4a
	.zero		1
	.zero		1


	//----- nvinfo : EIATTR_EXIT_INSTR_OFFSETS
	.align		4
        /*0098*/ 	.byte	0x04, 0x1c
        /*009a*/ 	.short	(.L_25 - .L_24)


	//   ....[0]....
.L_24:
        /*009c*/ 	.word	0x00000030


	//   ....[1]....
        /*00a0*/ 	.word	0x00000060


	//   ....[2]....
        /*00a4*/ 	.word	0x00000ab0


	//   ....[3]....
        /*00a8*/ 	.word	0x000029a0


	//----- nvinfo : EIATTR_CBANK_PARAM_SIZE
	.align		4
.L_25:
        /*00ac*/ 	.byte	0x03, 0x19
        /*00ae*/ 	.short	0x0038


	//----- nvinfo : EIATTR_PARAM_CBANK
	.align		4
        /*00b0*/ 	.byte	0x04, 0x0a
        /*00b2*/ 	.short	(.L_27 - .L_26)
	.align		4
.L_26:
        /*00b4*/ 	.word	index@(.nv.constant0.filter)
        /*00b8*/ 	.short	0x0380
        /*00ba*/ 	.short	0x0038


	//----- nvinfo : EIATTR_SW_WAR
	.align		4
.L_27:
        /*00bc*/ 	.byte	0x04, 0x36
        /*00be*/ 	.short	(.L_29 - .L_28)
.L_28:
        /*00c0*/ 	.word	0x00000008
.L_29:


//--------------------- .nv.callgraph             --------------------------
	.section	.nv.callgraph,"",@"SHT_CUDA_CALLGRAPH"
	.align	4
	.sectionentsize	8
	.align		4
        /*0000*/ 	.word	0x00000000
	.align		4
        /*0004*/ 	.word	0xffffffff
	.align		4
        /*0008*/ 	.word	0x00000000
	.align		4
        /*000c*/ 	.word	0xfffffffe
	.align		4
        /*0010*/ 	.word	0x00000000
	.align		4
        /*0014*/ 	.word	0xfffffffd
	.align		4
        /*0018*/ 	.word	0x00000000
	.align		4
        /*001c*/ 	.word	0xfffffffc


//--------------------- .text.filter              --------------------------
	.section	.text.filter,"ax",@progbits
	.align	128
        .global         filter
        .type           filter,@function
        .size           filter,(.L_x_22 - filter)
        .other          filter,@"STO_CUDA_ENTRY STV_DEFAULT"
filter:
.text.filter:
[----:B------:R-:W-:Y:S01]  /*0000*/  LDC R1, c[0x0][0x37c] ;  /* 0x0000df00ff017b82 */ /* 0x000fe20000000800 */
[----:B------:R-:W0:Y:S02]  /*0010*/  LDCU UR4, c[0x0][0x3ac] ;  /* 0x00007580ff0477ac */ /* 0x000e240008000800 */
[----:B0-----:R-:W-:-:S13]  /*0020*/  ISETP.NE.AND P0, PT, RZ, UR4, PT ;  /* 0x00000004ff007c0c */ /* 0x001fda000bf05270 */
[----:B------:R-:W-:Y:S05]  /*0030*/  @!P0 EXIT ;  /* 0x000000000000894d */ /* 0x000fea0003800000 */
[----:B------:R-:W0:Y:S02]  /*0040*/  LDCU UR5, c[0x0][0x398] ;  /* 0x00007300ff0577ac */ /* 0x000e240008000800 */
[----:B0-----:R-:W-:-:S13]  /*0050*/  ISETP.NE.AND P0, PT, RZ, UR5, PT ;  /* 0x00000005ff007c0c */ /* 0x001fda000bf05270 */
[----:B------:R-:W-:Y:S05]  /*0060*/  @!P0 EXIT ;  /* 0x000000000000894d */ /* 0x000fea0003800000 */
[----:B------:R-:W0:Y:S01]  /*0070*/  LDCU UR18, c[0x0][0x388] ;  /* 0x00007100ff1277ac */ /* 0x000e220008000800 */
[----:B------:R-:W1:Y:S01]  /*0080*/  LDCU.64 UR20, c[0x0][0x358] ;  /* 0x00006b00ff1477ac */ /* 0x000e620008000a00 */
[----:B0-----:R-:W-:-:S09]  /*0090*/  UISETP.NE.AND UP0, UPT, UR18, URZ, UPT ;  /* 0x000000ff1200728c */ /* 0x001fd2000bf05270 */
[----:B-1----:R-:W-:Y:S05]  /*00a0*/  BRA.U UP0, `(.L_x_0) ;  /* 0x0000000900887547 */ /* 0x002fea000b800000 */
[----:B------:R-:W0:Y:S01]  /*00b0*/  LDCU.64 UR8, c[0x0][0x3a0] ;  /* 0x00007400ff0877ac */ /* 0x000e220008000a00 */
[----:B------:R-:W1:Y:S01]  /*00c0*/  S2UR UR14, SR_CTAID.X ;  /* 0x00000000000e79c3 */ /* 0x000e620000002500 */
[----:B------:R-:W-:Y:S01]  /*00d0*/  HFMA2 R0, -RZ, RZ, 0, 0 ;  /* 0x00000000ff007431 */ /* 0x000fe200000001ff */
[----:B------:R-:W2:Y:S01]  /*00e0*/  LDCU.64 UR6, c[0x0][0x390] ;  /* 0x00007200ff0677ac */ /* 0x000ea20008000a00 */
[----:B------:R-:W-:Y:S02]  /*00f0*/  ULOP3.LUT UR11, UR5, 0x7, URZ, 0xc0, !UPT ;  /* 0x00000007050b7892 */ /* 0x000fe4000f8ec0ff */
[----:B------:R-:W-:Y:S02]  /*0100*/  ULOP3.LUT UR13, UR5, 0xfffffff8, URZ, 0xc0, !UPT ;  /* 0xfffffff8050d7892 */ /* 0x000fe4000f8ec0ff */
[----:B------:R-:W-:Y:S02]  /*0110*/  UIADD3 UR12, UPT, UPT, UR11, -0x1, URZ ;  /* 0xffffffff0b0c7890 */ /* 0x000fe4000fffe0ff */
[----:B------:R-:W-:-:S02]  /*0120*/  ULOP3.LUT UR4, UR5, 0x3, URZ, 0xc0, !UPT ;  /* 0x0000000305047892 */ /* 0x000fc4000f8ec0ff */
[----:B------:R-:W-:Y:S02]  /*0130*/  UIADD3 UR10, UPT, UPT, -UR13, URZ, URZ ;  /* 0x000000ff0d0a7290 */ /* 0x000fe4000fffe1ff */
[----:B0-----:R-:W-:Y:S02]  /*0140*/  UIADD3 UR8, UP0, UPT, UR8, 0x10, URZ ;  /* 0x0000001008087890 */ /* 0x001fe4000ff1e0ff */
[----:B--2---:R-:W-:Y:S02]  /*0150*/  UIADD3 UR6, UP1, UPT, UR6, 0x10, URZ ;  /* 0x0000001006067890 */ /* 0x004fe4000ff3e0ff */
[----:B------:R-:W-:Y:S02]  /*0160*/  UIADD3.X UR9, UPT, UPT, URZ, UR9, URZ, UP0, !UPT ;  /* 0x00000009ff097290 */ /* 0x000fe400087fe4ff */
[----:B------:R-:W-:Y:S02]  /*0170*/  UIADD3.X UR7, UPT, UPT, URZ, UR7, URZ, UP1, !UPT ;  /* 0x00000007ff077290 */ /* 0x000fe40008ffe4ff */
[----:B-1----:R-:W-:-:S11]  /*0180*/  UISETP.GE.U32.AND UP0, UPT, UR12, 0x3, UPT ;  /* 0x000000030c00788c */ /* 0x002fd6000bf06070 */
.L_x_6:
[----:B0-----:R-:W0:Y:S01]  /*0190*/  LDCU UR12, c[0x0][0x398] ;  /* 0x00007300ff0c77ac */ /* 0x001e220008000800 */
[----:B-1----:R-:W1:Y:S01]  /*01a0*/  LDC R3, c[0x0][0x3ac] ;  /* 0x0000eb00ff037b82 */ /* 0x002e620000000800 */
[----:B---3--:R-:W-:Y:S01]  /*01b0*/  MOV R5, RZ ;  /* 0x000000ff00057202 */ /* 0x008fe20000000f00 */
[----:B0-----:R-:W-:Y:S01]  /*01c0*/  UISETP.GE.U32.AND UP1, UPT, UR12, 0x8, UPT ;  /* 0x000000080c00788c */ /* 0x001fe2000bf26070 */
[----:B-1----:R-:W-:-:S04]  /*01d0*/  IMAD R2, R3, UR14, R0 ;  /* 0x0000000e03027c24 */ /* 0x002fc8000f8e0200 */
[----:B------:R-:W-:-:S04]  /*01e0*/  IMAD R2, R2, UR12, RZ ;  /* 0x0000000c02027c24 */ /* 0x000fc8000f8e02ff */
[----:B--2---:R-:W-:Y:S05]  /*01f0*/  BRA.U !UP1, `(.L_x_1) ;  /* 0x0000000109fc7547 */ /* 0x004fea000b800000 */
[C---:B------:R-:W-:Y:S01]  /*0200*/  LEA R11, P0, R2.reuse, UR6, 0x2 ;  /* 0x00000006020b7c11 */ /* 0x040fe2000f8010ff */
[----:B------:R-:W-:Y:S01]  /*0210*/  UMOV UR5, UR10 ;  /* 0x0000000a00057c82 */ /* 0x000fe20008000000 */
[----:B------:R-:W-:Y:S02]  /*0220*/  MOV R4, UR8 ;  /* 0x0000000800047c02 */ /* 0x000fe40008000f00 */
[----:B------:R-:W-:Y:S02]  /*0230*/  MOV R5, UR9 ;  /* 0x0000000900057c02 */ /* 0x000fe40008000f00 */
[----:B------:R-:W-:-:S07]  /*0240*/  LEA.HI.X R20, R2, UR7, RZ, 0x2, P0 ;  /* 0x0000000702147c11 */ /* 0x000fce00080f14ff */
.L_x_2:
[----:B-1----:R-:W2:Y:S04]  /*0250*/  LDG.E.CONSTANT R6, desc[UR20][R4.64+-0x10] ;  /* 0xfffff01404067981 */ /* 0x002ea8000c1e9900 */
[----:B------:R-:W3:Y:S04]  /*0260*/  LDG.E.CONSTANT R7, desc[UR20][R4.64+-0xc] ;  /* 0xfffff41404077981 */ /* 0x000ee8000c1e9900 */
[----:B------:R-:W4:Y:S04]  /*0270*/  LDG.E.CONSTANT R14, desc[UR20][R4.64+-0x8] ;  /* 0xfffff814040e7981 */ /* 0x000f28000c1e9900 */
[----:B------:R-:W5:Y:S04]  /*0280*/  LDG.E.CONSTANT R12, desc[UR20][R4.64] ;  /* 0x00000014040c7981 */ /* 0x000f68000c1e9900 */
[----:B------:R-:W5:Y:S04]  /*0290*/  LDG.E.CONSTANT R10, desc[UR20][R4.64+0x4] ;  /* 0x00000414040a7981 */ /* 0x000f68000c1e9900 */
[----:B------:R-:W5:Y:S04]  /*02a0*/  LDG.E.CONSTANT R9, desc[UR20][R4.64+0x8] ;  /* 0x0000081404097981 */ /* 0x000f68000c1e9900 */
[----:B------:R-:W5:Y:S04]  /*02b0*/  LDG.E.CONSTANT R8, desc[UR20][R4.64+0xc] ;  /* 0x00000c1404087981 */ /* 0x000f68000c1e9900 */
[----:B------:R0:W5:Y:S01]  /*02c0*/  LDG.E.CONSTANT R18, desc[UR20][R4.64+-0x4] ;  /* 0xfffffc1404127981 */ /* 0x000162000c1e9900 */
[----:B------:R-:W-:-:S04]  /*02d0*/  UIADD3 UR5, UPT, UPT, UR5, 0x8, URZ ;  /* 0x0000000805057890 */ /* 0x000fc8000fffe0ff */
[----:B------:R-:W-:Y:S01]  /*02e0*/  UISETP.NE.AND UP1, UPT, UR5, URZ, UPT ;  /* 0x000000ff0500728c */ /* 0x000fe2000bf25270 */
[----:B0-----:R-:W-:-:S04]  /*02f0*/  IADD3 R4, P0, PT, R4, 0x20, RZ ;  /* 0x0000002004047810 */ /* 0x001fc80007f1e0ff */
[----:B------:R-:W-:Y:S01]  /*0300*/  IADD3.X R5, PT, PT, RZ, R5, RZ, P0, !PT ;  /* 0x00000005ff057210 */ /* 0x000fe200007fe4ff */
[----:B--2---:R-:W-:Y:S01]  /*0310*/  FADD R6, RZ, R6 ;  /* 0x00000006ff067221 */ /* 0x004fe20000000000 */
[----:B---3--:R-:W-:-:S04]  /*0320*/  FADD R13, RZ, R7 ;  /* 0x00000007ff0d7221 */ /* 0x008fc80000000000 */
[-C--:B------:R-:W-:Y:S01]  /*0330*/  FMNMX R7, RZ, R6.reuse, !PT ;  /* 0x00000006ff077209 */ /* 0x080fe20007800000 */
[----:B----4-:R-:W-:Y:S01]  /*0340*/  FADD R16, RZ, R14 ;  /* 0x0000000eff107221 */ /* 0x010fe20000000000 */
[----:B------:R-:W-:Y:S02]  /*0350*/  FMNMX R6, RZ, R6, PT ;  /* 0x00000006ff067209 */ /* 0x000fe40003800000 */
[-C--:B------:R-:W-:Y:S02]  /*0360*/  FMNMX R14, RZ, R13.reuse, !PT ;  /* 0x0000000dff0e7209 */ /* 0x080fe40007800000 */
[----:B------:R-:W-:Y:S02]  /*0370*/  FMNMX R15, RZ, R13, PT ;  /* 0x0000000dff0f7209 */ /* 0x000fe40003800000 */
[-C--:B------:R-:W-:Y:S02]  /*0380*/  FMNMX R17, RZ, R16.reuse, !PT ;  /* 0x00000010ff117209 */ /* 0x080fe40007800000 */
[----:B------:R-:W-:Y:S01]  /*0390*/  FMNMX R16, RZ, R16, PT ;  /* 0x00000010ff107209 */ /* 0x000fe20003800000 */
[----:B------:R-:W-:Y:S01]  /*03a0*/  FFMA R13, R6, 0.10000000149011611938, R7 ;  /* 0x3dcccccd060d7823 */ /* 0x000fe20000000007 */
[----:B------:R-:W-:Y:S01]  /*03b0*/  FFMA R15, R15, 0.10000000149011611938, R14 ;  /* 0x3dcccccd0f0f7823 */ /* 0x000fe2000000000e */
[----:B------:R-:W-:Y:S01]  /*03c0*/  MOV R6, R11 ;  /* 0x0000000b00067202 */ /* 0x000fe20000000f00 */
[----:B-----5:R-:W-:Y:S01]  /*03d0*/  FADD R12, RZ, R12 ;  /* 0x0000000cff0c7221 */ /* 0x020fe20000000000 */
[----:B------:R-:W-:Y:S01]  /*03e0*/  MOV R7, R20 ;  /* 0x0000001400077202 */ /* 0x000fe20000000f00 */
[----:B------:R-:W-:Y:S01]  /*03f0*/  FFMA R17, R16, 0.10000000149011611938, R17 ;  /* 0x3dcccccd10117823 */ /* 0x000fe20000000011 */
[----:B------:R-:W-:Y:S01]  /*0400*/  FADD R14, RZ, R10 ;  /* 0x0000000aff0e7221 */ /* 0x000fe20000000000 */
[----:B------:R-:W-:Y:S01]  /*0410*/  FADD R16, RZ, R9 ;  /* 0x00000009ff107221 */ /* 0x000fe20000000000 */
[----:B------:R-:W-:Y:S01]  /*0420*/  FADD R19, RZ, R8 ;  /* 0x00000008ff137221 */ /* 0x000fe20000000000 */
[----:B------:R0:W-:Y:S01]  /*0430*/  STG.E desc[UR20][R6.64+-0xc], R15 ;  /* 0xfffff40f06007986 */ /* 0x0001e2000c101914 */
[----:B------:R-:W-:Y:S01]  /*0440*/  FADD R18, RZ, R18 ;  /* 0x00000012ff127221 */ /* 0x000fe20000000000 */
[----:B------:R-:W-:-:S02]  /*0450*/  FMNMX R10, RZ, R12, !PT ;  /* 0x0000000cff0a7209 */ /* 0x000fc40007800000 */
[----:B------:R-:W-:Y:S01]  /*0460*/  FMNMX R11, RZ, R12, PT ;  /* 0x0000000cff0b7209 */ /* 0x000fe20003800000 */
[----:B------:R1:W-:Y:S01]  /*0470*/  STG.E desc[UR20][R6.64+-0x8], R17 ;  /* 0xfffff81106007986 */ /* 0x0003e2000c101914 */
[----:B------:R-:W-:Y:S02]  /*0480*/  FMNMX R12, RZ, R14, !PT ;  /* 0x0000000eff0c7209 */ /* 0x000fe40007800000 */
[----:B------:R-:W-:Y:S02]  /*0490*/  FMNMX R8, RZ, R18, !PT ;  /* 0x00000012ff087209 */ /* 0x000fe40007800000 */
[----:B0-----:R-:W-:Y:S02]  /*04a0*/  FMNMX R15, RZ, R14, PT ;  /* 0x0000000eff0f7209 */ /* 0x001fe40003800000 */
[-C--:B------:R-:W-:Y:S02]  /*04b0*/  FMNMX R14, RZ, R16.reuse, !PT ;  /* 0x00000010ff0e7209 */ /* 0x080fe40007800000 */
[----:B-1----:R-:W-:-:S02]  /*04c0*/  FMNMX R17, RZ, R16, PT ;  /* 0x00000010ff117209 */ /* 0x002fc40003800000 */
[-C--:B------:R-:W-:Y:S02]  /*04d0*/  FMNMX R16, RZ, R19.reuse, !PT ;  /* 0x00000013ff107209 */ /* 0x080fe40007800000 */
[----:B------:R-:W-:Y:S02]  /*04e0*/  FMNMX R9, RZ, R18, PT ;  /* 0x00000012ff097209 */ /* 0x000fe40003800000 */
[----:B------:R-:W-:Y:S01]  /*04f0*/  FMNMX R19, RZ, R19, PT ;  /* 0x00000013ff137209 */ /* 0x000fe20003800000 */
[----:B------:R0:W-:Y:S01]  /*0500*/  STG.E desc[UR20][R6.64+-0x10], R13 ;  /* 0xfffff00d06007986 */ /* 0x0001e2000c101914 */
[----:B------:R-:W-:Y:S01]  /*0510*/  FFMA R15, R15, 0.10000000149011611938, R12 ;  /* 0x3dcccccd0f0f7823 */ /* 0x000fe2000000000c */
[----:B------:R-:W-:Y:S01]  /*0520*/  FFMA R9, R9, 0.10000000149011611938, R8 ;  /* 0x3dcccccd09097823 */ /* 0x000fe20000000008 */
[----:B------:R-:W-:Y:S01]  /*0530*/  FFMA R17, R17, 0.10000000149011611938, R14 ;  /* 0x3dcccccd11117823 */ /* 0x000fe2000000000e */
[----:B------:R-:W-:Y:S02]  /*0540*/  FFMA R19, R19, 0.10000000149011611938, R16 ;  /* 0x3dcccccd13137823 */ /* 0x000fe40000000010 */
[----:B------:R1:W-:Y:S01]  /*0550*/  STG.E desc[UR20][R6.64+0x4], R15 ;  /* 0x0000040f06007986 */ /* 0x0003e2000c101914 */
[----:B0-----:R-:W-:-:S03]  /*0560*/  FFMA R13, R11, 0.10000000149011611938, R10 ;  /* 0x3dcccccd0b0d7823 */ /* 0x001fc6000000000a */
[----:B------:R1:W-:Y:S04]  /*0570*/  STG.E desc[UR20][R6.64+-0x4], R9 ;  /* 0xfffffc0906007986 */ /* 0x0003e8000c101914 */
[----:B------:R1:W-:Y:S04]  /*0580*/  STG.E desc[UR20][R6.64], R13 ;  /* 0x0000000d06007986 */ /* 0x0003e8000c101914 */
[----:B------:R1:W-:Y:S04]  /*0590*/  STG.E desc[UR20][R6.64+0x8], R17 ;  /* 0x0000081106007986 */ /* 0x0003e8000c101914 */
[----:B------:R1:W-:Y:S01]  /*05a0*/  STG.E desc[UR20][R6.64+0xc], R19 ;  /* 0x00000c1306007986 */ /* 0x0003e2000c101914 */
[----:B------:R-:W-:-:S04]  /*05b0*/  IADD3 R11, P1, PT, R6, 0x20, RZ ;  /* 0x00000020060b7810 */ /* 0x000fc80007f3e0ff */
[----:B------:R-:W-:Y:S01]  /*05c0*/  IADD3.X R20, PT, PT, RZ, R7, RZ, P1, !PT ;  /* 0x00000007ff147210 */ /* 0x000fe20000ffe4ff */
[----:B------:R-:W-:Y:S08]  /*05d0*/  BRA.U UP1, `(.L_x_2) ;  /* 0xfffffffd011c7547 */ /* 0x000ff0000b83ffff */
[----:B------:R-:W-:-:S07]  /*05e0*/  MOV R5, UR13 ;  /* 0x0000000d00057c02 */ /* 0x000fce0008000f00 */
.L_x_1:
[----:B------:R-:W-:-:S09]  /*05f0*/  UISETP.NE.AND UP1, UPT, UR11, URZ, UPT ;  /* 0x000000ff0b00728c */ /* 0x000fd2000bf25270 */
[----:B------:R-:W-:Y:S05]  /*0600*/  BRA.U !UP1, `(.L_x_3) ;  /* 0x0000000509207547 */ /* 0x000fea000b800000 */
[----:B------:R-:W-:Y:S01]  /*0610*/  UISETP.NE.AND UP1, UPT, UR4, URZ, UPT ;  /* 0x000000ff0400728c */ /* 0x000fe2000bf25270 */
[----:B------:R-:W-:Y:S10]  /*0620*/  BRA.U !UP0, `(.L_x_4) ;  /* 0x0000000108807547 */ /* 0x000ff4000b800000 */
[----:B-1----:R-:W0:Y:S08]  /*0630*/  LDC.64 R8, c[0x0][0x3a0] ;  /* 0x0000e800ff087b82 */ /* 0x002e300000000a00 */
[----:B------:R-:W1:Y:S01]  /*0640*/  LDC.64 R6, c[0x0][0x390] ;  /* 0x0000e400ff067b82 */ /* 0x000e620000000a00 */
[----:B0-----:R-:W-:-:S05]  /*0650*/  IMAD.WIDE.U32 R8, R5, 0x4, R8 ;  /* 0x0000000405087825 */ /* 0x001fca00078e0008 */
[----:B------:R-:W2:Y:S04]  /*0660*/  LDG.E.CONSTANT R4, desc[UR20][R8.64] ;  /* 0x0000001408047981 */ /* 0x000ea8000c1e9900 */
[----:B------:R-:W3:Y:S04]  /*0670*/  LDG.E.CONSTANT R10, desc[UR20][R8.64+0x4] ;  /* 0x00000414080a7981 */ /* 0x000ee8000c1e9900 */
[----:B------:R-:W4:Y:S04]  /*0680*/  LDG.E.CONSTANT R11, desc[UR20][R8.64+0x8] ;  /* 0x00000814080b7981 */ /* 0x000f28000c1e9900 */
[----:B------:R-:W5:Y:S01]  /*0690*/  LDG.E.CONSTANT R14, desc[UR20][R8.64+0xc] ;  /* 0x00000c14080e7981 */ /* 0x000f62000c1e9900 */
[----:B------:R-:W-:-:S02]  /*06a0*/  IADD3 R16, P0, PT, R2, R5, RZ ;  /* 0x0000000502107210 */ /* 0x000fc40007f1e0ff */
[----:B------:R-:W-:Y:S02]  /*06b0*/  IADD3 R5, PT, PT, R5, 0x4, RZ ;  /* 0x0000000405057810 */ /* 0x000fe40007ffe0ff */
[----:B------:R-:W-:Y:S02]  /*06c0*/  IADD3.X R17, PT, PT, RZ, RZ, RZ, P0, !PT ;  /* 0x000000ffff117210 */ /* 0x000fe400007fe4ff */
[----:B-1----:R-:W-:-:S04]  /*06d0*/  LEA R6, P0, R16, R6, 0x2 ;  /* 0x0000000610067211 */ /* 0x002fc800078010ff */
[----:B------:R-:W-:Y:S01]  /*06e0*/  LEA.HI.X R7, R16, R7, R17, 0x2, P0 ;  /* 0x0000000710077211 */ /* 0x000fe200000f1411 */
[----:B--2---:R-:W-:Y:S01]  /*06f0*/  FADD R4, RZ, R4 ;  /* 0x00000004ff047221 */ /* 0x004fe20000000000 */
[----:B---3--:R-:W-:-:S04]  /*0700*/  FADD R12, RZ, R10 ;  /* 0x0000000aff0c7221 */ /* 0x008fc80000000000 */
[-C--:B------:R-:W-:Y:S01]  /*0710*/  FMNMX R10, RZ, R4.reuse, !PT ;  /* 0x00000004ff0a7209 */ /* 0x080fe20007800000 */
[----:B----4-:R-:W-:Y:S01]  /*0720*/  FADD R13, RZ, R11 ;  /* 0x0000000bff0d7221 */ /* 0x010fe20000000000 */
[----:B------:R-:W-:Y:S02]  /*0730*/  FMNMX R11, RZ, R4, PT ;  /* 0x00000004ff0b7209 */ /* 0x000fe40003800000 */
[-C--:B------:R-:W-:Y:S01]  /*0740*/  FMNMX R4, RZ, R12.reuse, !PT ;  /* 0x0000000cff047209 */ /* 0x080fe20007800000 */
[----:B-----5:R-:W-:Y:S01]  /*0750*/  FADD R14, RZ, R14 ;  /* 0x0000000eff0e7221 */ /* 0x020fe20000000000 */
[----:B------:R-:W-:Y:S01]  /*0760*/  FMNMX R9, RZ, R12, PT ;  /* 0x0000000cff097209 */ /* 0x000fe20003800000 */
[----:B------:R-:W-:Y:S01]  /*0770*/  FFMA R11, R11, 0.10000000149011611938, R10 ;  /* 0x3dcccccd0b0b7823 */ /* 0x000fe2000000000a */
[-C--:B------:R-:W-:Y:S02]  /*0780*/  FMNMX R8, RZ, R13.reuse, !PT ;  /* 0x0000000dff087209 */ /* 0x080fe40007800000 */
[----:B------:R-:W-:Y:S01]  /*0790*/  FMNMX R13, RZ, R13, PT ;  /* 0x0000000dff0d7209 */ /* 0x000fe20003800000 */
[----:B------:R-:W-:Y:S01]  /*07a0*/  FFMA R9, R9, 0.10000000149011611938, R4 ;  /* 0x3dcccccd09097823 */ /* 0x000fe20000000004 */
[-C--:B------:R-:W-:Y:S01]  /*07b0*/  FMNMX R12, RZ, R14.reuse, !PT ;  /* 0x0000000eff0c7209 */ /* 0x080fe20007800000 */
[----:B------:R0:W-:Y:S01]  /*07c0*/  STG.E desc[UR20][R6.64], R11 ;  /* 0x0000000b06007986 */ /* 0x0001e2000c101914 */
[----:B------:R-:W-:Y:S01]  /*07d0*/  FMNMX R15, RZ, R14, PT ;  /* 0x0000000eff0f7209 */ /* 0x000fe20003800000 */
[----:B------:R-:W-:-:S02]  /*07e0*/  FFMA R13, R13, 0.10000000149011611938, R8 ;  /* 0x3dcccccd0d0d7823 */ /* 0x000fc40000000008 */
[----:B------:R0:W-:Y:S02]  /*07f0*/  STG.E desc[UR20][R6.64+0x4], R9 ;  /* 0x0000040906007986 */ /* 0x0001e4000c101914 */
[----:B------:R-:W-:Y:S02]  /*0800*/  FFMA R15, R15, 0.10000000149011611938, R12 ;  /* 0x3dcccccd0f0f7823 */ /* 0x000fe4000000000c */
[----:B------:R0:W-:Y:S04]  /*0810*/  STG.E desc[UR20][R6.64+0x8], R13 ;  /* 0x0000080d06007986 */ /* 0x0001e8000c101914 */
[----:B------:R0:W-:Y:S02]  /*0820*/  STG.E desc[UR20][R6.64+0xc], R15 ;  /* 0x00000c0f06007986 */ /* 0x0001e4000c101914 */
.L_x_4:
[----:B------:R-:W-:Y:S05]  /*0830*/  BRA.U !UP1, `(.L_x_3) ;  /* 0x0000000109947547 */ /* 0x000fea000b800000 */
[----:B------:R-:W-:Y:S02]  /*0840*/  UISETP.NE.AND UP1, UPT, UR4, 0x1, UPT ;  /* 0x000000010400788c */ /* 0x000fe4000bf25270 */
[----:B------:R-:W-:-:S07]  /*0850*/  ULOP3.LUT UP2, URZ, UR12, 0x1, URZ, 0xc0, !UPT ;  /* 0x000000010cff7892 */ /* 0x000fce000f84c0ff */
[----:B------:R-:W-:Y:S05]  /*0860*/  BRA.U !UP1, `(.L_x_5) ;  /* 0x0000000109507547 */ /* 0x000fea000b800000 */
[----:B01----:R-:W0:Y:S02]  /*0870*/  LDC.64 R6, c[0x0][0x3a0] ;  /* 0x0000e800ff067b82 */ /* 0x003e240000000a00 */
[----:B0-----:R-:W-:-:S06]  /*0880*/  IMAD.WIDE.U32 R8, R5, 0x4, R6 ;  /* 0x0000000405087825 */ /* 0x001fcc00078e0006 */
[----:B------:R-:W0:Y:S01]  /*0890*/  LDC.64 R6, c[0x0][0x390] ;  /* 0x0000e400ff067b82 */ /* 0x000e220000000a00 */
[----:B------:R-:W2:Y:S04]  /*08a0*/  LDG.E.CONSTANT R4, desc[UR20][R8.64] ;  /* 0x0000001408047981 */ /* 0x000ea8000c1e9900 */
[----:B------:R-:W3:Y:S01]  /*08b0*/  LDG.E.CONSTANT R10, desc[UR20][R8.64+0x4] ;  /* 0x00000414080a7981 */ /* 0x000ee2000c1e9900 */
[----:B------:R-:W-:Y:S02]  /*08c0*/  IADD3 R12, P0, PT, R2, R5, RZ ;  /* 0x00000005020c7210 */ /* 0x000fe40007f1e0ff */
[----:B------:R-:W-:Y:S02]  /*08d0*/  IADD3 R5, PT, PT, R5, 0x2, RZ ;  /* 0x0000000205057810 */ /* 0x000fe40007ffe0ff */
[----:B------:R-:W-:-:S02]  /*08e0*/  IADD3.X R13, PT, PT, RZ, RZ, RZ, P0, !PT ;  /* 0x000000ffff0d7210 */ /* 0x000fc400007fe4ff */
[----:B0-----:R-:W-:-:S04]  /*08f0*/  LEA R6, P0, R12, R6, 0x2 ;  /* 0x000000060c067211 */ /* 0x001fc800078010ff */
[----:B------:R-:W-:Y:S01]  /*0900*/  LEA.HI.X R7, R12, R7, R13, 0x2, P0 ;  /* 0x000000070c077211 */ /* 0x000fe200000f140d */
[----:B--2---:R-:W-:Y:S01]  /*0910*/  FADD R4, RZ, R4 ;  /* 0x00000004ff047221 */ /* 0x004fe20000000000 */
[----:B---3--:R-:W-:-:S04]  /*0920*/  FADD R14, RZ, R10 ;  /* 0x0000000aff0e7221 */ /* 0x008fc80000000000 */
[-C--:B------:R-:W-:Y:S02]  /*0930*/  FMNMX R10, RZ, R4.reuse, !PT ;  /* 0x00000004ff0a7209 */ /* 0x080fe40007800000 */
[----:B------:R-:W-:Y:S02]  /*0940*/  FMNMX R11, RZ, R4, PT ;  /* 0x00000004ff0b7209 */ /* 0x000fe40003800000 */
[-C--:B------:R-:W-:Y:S02]  /*0950*/  FMNMX R4, RZ, R14.reuse, !PT ;  /* 0x0000000eff047209 */ /* 0x080fe40007800000 */
[----:B------:R-:W-:Y:S01]  /*0960*/  FMNMX R15, RZ, R14, PT ;  /* 0x0000000eff0f7209 */ /* 0x000fe20003800000 */
[----:B------:R-:W-:-:S04]  /*0970*/  FFMA R11, R11, 0.10000000149011611938, R10 ;  /* 0x3dcccccd0b0b7823 */ /* 0x000fc8000000000a */
[----:B------:R-:W-:Y:S01]  /*0980*/  FFMA R15, R15, 0.10000000149011611938, R4 ;  /* 0x3dcccccd0f0f7823 */ /* 0x000fe20000000004 */
[----:B------:R2:W-:Y:S04]  /*0990*/  STG.E desc[UR20][R6.64], R11 ;  /* 0x0000000b06007986 */ /* 0x0005e8000c101914 */
[----:B------:R2:W-:Y:S02]  /*09a0*/  STG.E desc[UR20][R6.64+0x4], R15 ;  /* 0x0000040f06007986 */ /* 0x0005e4000c101914 */
.L_x_5:
[----:B------:R-:W-:Y:S05]  /*09b0*/  BRA.U !UP2, `(.L_x_3) ;  /* 0x000000010a347547 */ /* 0x000fea000b800000 */
[----:B012---:R-:W0:Y:S08]  /*09c0*/  LDC.64 R6, c[0x0][0x3a0] ;  /* 0x0000e800ff067b82 */ /* 0x007e300000000a00 */
[----:B------:R-:W1:Y:S01]  /*09d0*/  LDC.64 R12, c[0x0][0x390] ;  /* 0x0000e400ff0c7b82 */ /* 0x000e620000000a00 */
[----:B0-----:R-:W-:-:S06]  /*09e0*/  IMAD.WIDE.U32 R6, R5, 0x4, R6 ;  /* 0x0000000405067825 */ /* 0x001fcc00078e0006 */
[----:B------:R-:W2:Y:S01]  /*09f0*/  LDG.E.CONSTANT R6, desc[UR20][R6.64] ;  /* 0x0000001406067981 */ /* 0x000ea2000c1e9900 */
[----:B------:R-:W-:-:S04]  /*0a00*/  IADD3 R5, P0, PT, R2, R5, RZ ;  /* 0x0000000502057210 */ /* 0x000fc80007f1e0ff */
[----:B------:R-:W-:Y:S02]  /*0a10*/  IADD3.X R10, PT, PT, RZ, RZ, RZ, P0, !PT ;  /* 0x000000ffff0a7210 */ /* 0x000fe400007fe4ff */
[----:B-1----:R-:W-:-:S04]  /*0a20*/  LEA R4, P0, R5, R12, 0x2 ;  /* 0x0000000c05047211 */ /* 0x002fc800078010ff */
[----:B------:R-:W-:Y:S01]  /*0a30*/  LEA.HI.X R5, R5, R13, R10, 0x2, P0 ;  /* 0x0000000d05057211 */ /* 0x000fe200000f140a */
[----:B--2---:R-:W-:-:S05]  /*0a40*/  FADD R2, RZ, R6 ;  /* 0x00000006ff027221 */ /* 0x004fca0000000000 */
[-C--:B------:R-:W-:Y:S02]  /*0a50*/  FMNMX R8, RZ, R2.reuse, !PT ;  /* 0x00000002ff087209 */ /* 0x080fe40007800000 */
[----:B------:R-:W-:-:S05]  /*0a60*/  FMNMX R9, RZ, R2, PT ;  /* 0x00000002ff097209 */ /* 0x000fca0003800000 */
[----:B------:R-:W-:-:S05]  /*0a70*/  FFMA R9, R9, 0.10000000149011611938, R8 ;  /* 0x3dcccccd09097823 */ /* 0x000fca0000000008 */
[----:B------:R3:W-:Y:S02]  /*0a80*/  STG.E desc[UR20][R4.64], R9 ;  /* 0x0000000904007986 */ /* 0x0007e4000c101914 */
.L_x_3:
[----:B------:R-:W-:-:S04]  /*0a90*/  IADD3 R0, PT, PT, R0, 0x1, RZ ;  /* 0x0000000100007810 */ /* 0x000fc80007ffe0ff */
[----:B------:R-:W-:-:S13]  /*0aa0*/  ISETP.NE.AND P0, PT, R0, R3, PT ;  /* 0x000000030000720c */ /* 0x000fda0003f05270 */
[----:B------:R-:W-:Y:S05]  /*0ab0*/  @!P0 EXIT ;  /* 0x000000000000894d */ /* 0x000fea0003800000 */
[----:B------:R-:W-:Y:S05]  /*0ac0*/  BRA `(.L_x_6) ;  /* 0xfffffff400b07947 */ /* 0x000fea000383ffff */
.L_x_0:
[----:B------:R-:W0:Y:S01]  /*0ad0*/  LDCU.64 UR8, c[0x0][0x380] ;  /* 0x00007000ff0877ac */ /* 0x000e220008000a00 */
[----:B------:R-:W-:Y:S02]  /*0ae0*/  UIMAD UR4, UR4, UR18, URZ ;  /* 0x00000012040472a4 */ /* 0x000fe4000f8e02ff */
[----:B------:R-:W-:Y:S02]  /*0af0*/  ULOP3.LUT UR24, UR18, 0x3, URZ, 0xc0, !UPT ;  /* 0x0000000312187892 */ /* 0x000fe4000f8ec0ff */
[----:B------:R-:W-:Y:S02]  /*0b00*/  ULOP3.LUT UR25, UR18, 0x7, URZ, 0xc0, !UPT ;  /* 0x0000000712197892 */ /* 0x000fe4000f8ec0ff */
[----:B------:R-:W-:Y:S02]  /*0b10*/  ULOP3.LUT UR26, UR18, 0xfffffffc, URZ, 0xc0, !UPT ;  /* 0xfffffffc121a7892 */ /* 0x000fe4000f8ec0ff */
[----:B------:R-:W-:Y:S02]  /*0b20*/  ULOP3.LUT UR18, UR18, 0xfffffff8, URZ, 0xc0, !UPT ;  /* 0xfffffff812127892 */ /* 0x000fe4000f8ec0ff */
[----:B0-----:R-:W-:-:S03]  /*0b30*/  UIMAD.WIDE.U32 UR8, UR4, 0x4, UR8 ;  /* 0x00000004040878a5 */ /* 0x001fc6000f8e0008 */
[----:B------:R-:W-:-:S09]  /*0b40*/  UMOV UR4, URZ ;  /* 0x000000ff00047c82 */ /* 0x000fd20008000000 */
.L_x_20:
[----:B0-----:R-:W0:Y:S01]  /*0b50*/  S2UR UR6, SR_CTAID.X ;  /* 0x00000000000679c3 */ /* 0x001e220000002500 */
[----:B------:R-:W1:Y:S01]  /*0b60*/  LDCU UR22, c[0x0][0x388] ;  /* 0x00007100ff1677ac */ /* 0x000e620008000800 */
[----:B------:R-:W1:Y:S02]  /*0b70*/  LDCU UR5, c[0x0][0x3ac] ;  /* 0x00007580ff0577ac */ /* 0x000e640008000800 */
[----:B-1----:R-:W-:Y:S02]  /*0b80*/  UIMAD UR10, UR5, UR22, URZ ;  /* 0x00000016050a72a4 */ /* 0x002fe4000f8e02ff */
[----:B0-----:R-:W-:Y:S02]  /*0b90*/  UISETP.NE.AND UP0, UPT, UR6, URZ, UPT ;  /* 0x000000ff0600728c */ /* 0x001fe4000bf05270 */
[----:B------:R-:W-:Y:S02]  /*0ba0*/  UIADD3 UR5, UP1, UPT, URZ, -UR10, URZ ;  /* 0x8000000aff057290 */ /* 0x000fe4000ff3e0ff */
[----:B------:R-:W-:-:S02]  /*0bb0*/  USEL UR10, UR10, URZ, UP0 ;  /* 0x000000ff0a0a7287 */ /* 0x000fc40008000000 */
[----:B------:R-:W-:Y:S02]  /*0bc0*/  UIADD3.X UR7, UPT, UPT, URZ, -0x1, URZ, UP1, !UPT ;  /* 0xffffffffff077890 */ /* 0x000fe40008ffe4ff */
[----:B------:R-:W-:Y:S02]  /*0bd0*/  USEL UR5, UR5, URZ, UP0 ;  /* 0x000000ff05057287 */ /* 0x000fe40008000000 */
[----:B------:R-:W-:Y:S02]  /*0be0*/  USEL UR7, UR7, URZ, UP0 ;  /* 0x000000ff07077287 */ /* 0x000fe40008000000 */
[----:B------:R-:W-:Y:S02]  /*0bf0*/  ULEA UR6, UP0, UR5, UR8, 0x2 ;  /* 0x0000000805067291 */ /* 0x000fe4000f8010ff */
[----:B------:R-:W-:Y:S02]  /*0c00*/  ULEA UR16, UP1, UR10, UR8, 0x2 ;  /* 0x000000080a107291 */ /* 0x000fe4000f8210ff */
[----:B------:R-:W-:-:S02]  /*0c10*/  ULEA.HI.X UR7, UR5, UR9, UR7, 0x2, UP0 ;  /* 0x0000000905077291 */ /* 0x000fc400080f1407 */
[----:B------:R-:W-:Y:S02]  /*0c20*/  UIMAD UR5, UR4, UR22, URZ ;  /* 0x00000016040572a4 */ /* 0x000fe4000f8e02ff */
[----:B------:R-:W-:Y:S02]  /*0c30*/  ULEA.HI.X UR17, UR10, UR9, URZ, 0x2, UP1 ;  /* 0x000000090a117291 */ /* 0x000fe400088f14ff */
[----:B------:R-:W-:Y:S02]  /*0c40*/  UIMAD.WIDE UR14, UR5, 0x4, UR6 ;  /* 0x00000004050e78a5 */ /* 0x000fe4000f8e0206 */
[----:B------:R-:W-:Y:S02]  /*0c50*/  UIMAD.WIDE UR10, UR5, 0x4, UR8 ;  /* 0x00000004050a78a5 */ /* 0x000fe4000f8e0208 */
[----:B------:R-:W-:Y:S02]  /*0c60*/  UIMAD.WIDE UR12, UR5, 0x4, UR16 ;  /* 0x00000004050c78a5 */ /* 0x000fe4000f8e0210 */
[----:B------:R-:W-:-:S02]  /*0c70*/  MOV R2, UR14 ;  /* 0x0000000e00027c02 */ /* 0x000fc40008000f00 */
[----:B------:R-:W-:Y:S02]  /*0c80*/  MOV R4, UR10 ;  /* 0x0000000a00047c02 */ /* 0x000fe40008000f00 */
[----:B------:R-:W-:Y:S02]  /*0c90*/  MOV R6, UR12 ;  /* 0x0000000c00067c02 */ /* 0x000fe40008000f00 */
[----:B------:R-:W-:Y:S02]  /*0ca0*/  MOV R3, UR15 ;  /* 0x0000000f00037c02 */ /* 0x000fe40008000f00 */
[----:B------:R-:W-:Y:S02]  /*0cb0*/  MOV R5, UR11 ;  /* 0x0000000b00057c02 */ /* 0x000fe40008000f00 */
[----:B------:R-:W-:Y:S01]  /*0cc0*/  MOV R7, UR13 ;  /* 0x0000000d00077c02 */ /* 0x000fe20008000f00 */
[----:B------:R-:W2:Y:S04]  /*0cd0*/  LDG.E.CONSTANT R2, desc[UR20][R2.64] ;  /* 0x0000001402027981 */ /* 0x000ea8000c1e9900 */
[----:B------:R-:W3:Y:S04]  /*0ce0*/  LDG.E.CONSTANT R4, desc[UR20][R4.64] ;  /* 0x0000001404047981 */ /* 0x000ee8000c1e9900 */
[----:B------:R-:W4:Y:S01]  /*0cf0*/  LDG.E.CONSTANT R6, desc[UR20][R6.64] ;  /* 0x0000001406067981 */ /* 0x000f22000c1e9900 */
[----:B------:R-:W-:-:S02]  /*0d00*/  UISETP.NE.AND UP0, UPT, UR4, URZ, UPT ;  /* 0x000000ff0400728c */ /* 0x000fc4000bf05270 */
[----:B------:R-:W-:Y:S02]  /*0d10*/  UIADD3 UR23, UPT, UPT, UR4, 0x1, URZ ;  /* 0x0000000104177890 */ /* 0x000fe4000fffe0ff */
[----:B------:R-:W-:Y:S02]  /*0d20*/  UIADD3 UR19, UPT, UPT, UR5, -UR22, URZ ;  /* 0x8000001605137290 */ /* 0x000fe4000fffe0ff */
[----:B------:R-:W-:Y:S02]  /*0d30*/  UIMAD.WIDE UR10, UR22, 0x4, UR10 ;  /* 0x00000004160a78a5 */ /* 0x000fe4000f8e020a */
[----:B------:R-:W-:Y:S02]  /*0d40*/  UIMAD.WIDE UR12, UR22, 0x4, UR12 ;  /* 0x00000004160c78a5 */ /* 0x000fe4000f8e020c */
[----:B------:R-:W-:Y:S01]  /*0d50*/  UIMAD.WIDE UR14, UR22, 0x4, UR14 ;  /* 0x00000004160e78a5 */ /* 0x000fe2000f8e020e */
[----:B--2---:R-:W-:Y:S02]  /*0d60*/  R2UR UR28, R2 ;  /* 0x00000000021c72ca */ /* 0x004fe400000e0000 */
[----:B---3--:R-:W-:-:S02]  /*0d70*/  R2UR UR29, R4 ;  /* 0x00000000041d72ca */ /* 0x008fc400000e0000 */
[----:B----4-:R-:W-:Y:S01]  /*0d80*/  R2UR UR30, R6 ;  /* 0x00000000061e72ca */ /* 0x010fe200000e0000 */
[----:B------:R-:W-:-:S14]  /*0d90*/  BRA.U !UP0, `(.L_x_7) ;  /* 0x0000000d08107547 */ /* 0x000fdc000b800000 */
[----:B------:R-:W-:Y:S02]  /*0da0*/  USHF.R.S32.HI UR22, URZ, 0x1f, UR19 ;  /* 0x0000001fff167899 */ /* 0x000fe40008011413 */
[----:B------:R-:W-:Y:S02]  /*0db0*/  USHF.L.U32 UR5, UR19, 0x2, URZ ;  /* 0x0000000213057899 */ /* 0x000fe400080006ff */
[----:B------:R-:W-:Y:S02]  /*0dc0*/  USHF.L.U64.HI UR19, UR19, 0x2, UR22 ;  /* 0x0000000213137899 */ /* 0x000fe40008010216 */
[----:B------:R-:W-:Y:S02]  /*0dd0*/  UIADD3 UR22, UP0, UPT, UR5, UR6, URZ ;  /* 0x0000000605167290 */ /* 0x000fe4000ff1e0ff */
[----:B------:R-:W-:Y:S02]  /*0de0*/  UIADD3 UR27, UP1, UPT, UR8, UR5, URZ ;  /* 0x00000005081b7290 */ /* 0x000fe4000ff3e0ff */
[----:B------:R-:W-:-:S02]  /*0df0*/  UIADD3 UR5, UP2, UPT, UR5, UR16, URZ ;  /* 0x0000001005057290 */ /* 0x000fc4000ff5e0ff */
[----:B------:R-:W-:Y:S01]  /*0e00*/  UIADD3.X UR6, UPT, UPT, UR19, UR7, URZ, UP0, !UPT ;  /* 0x0000000713067290 */ /* 0x000fe200087fe4ff */
[----:B------:R-:W-:Y:S01]  /*0e10*/  MOV R6, UR22 ;  /* 0x0000001600067c02 */ /* 0x000fe20008000f00 */
[----:B------:R-:W-:Y:S01]  /*0e20*/  UIADD3.X UR7, UPT, UPT, UR9, UR19, URZ, UP1, !UPT ;  /* 0x0000001309077290 */ /* 0x000fe20008ffe4ff */
[----:B------:R-:W-:Y:S01]  /*0e30*/  MOV R4, UR27 ;  /* 0x0000001b00047c02 */ /* 0x000fe20008000f00 */
[----:B------:R-:W-:Y:S01]  /*0e40*/  UIADD3.X UR16, UPT, UPT, UR19, UR17, URZ, UP2, !UPT ;  /* 0x0000001113107290 */ /* 0x000fe200097fe4ff */
[----:B------:R-:W-:Y:S01]  /*0e50*/  MOV R2, UR5 ;  /* 0x0000000500027c02 */ /* 0x000fe20008000f00 */
[----:B------:R-:W-:Y:S01]  /*0e60*/  UMOV UR5, URZ ;  /* 0x000000ff00057c82 */ /* 0x000fe20008000000 */
[----:B------:R-:W-:Y:S02]  /*0e70*/  MOV R7, UR6 ;  /* 0x0000000600077c02 */ /* 0x000fe40008000f00 */
[----:B------:R-:W-:Y:S02]  /*0e80*/  MOV R5, UR7 ;  /* 0x0000000700057c02 */ /* 0x000fe40008000f00 */
[----:B------:R-:W-:-:S07]  /*0e90*/  MOV R3, UR16 ;  /* 0x0000001000037c02 */ /* 0x000fce0008000f00 */
.L_x_12:
[----:B------:R-:W0:Y:S01]  /*0ea0*/  LDC R15, c[0x0][0x388] ;  /* 0x0000e200ff0f7b82 */ /* 0x000e220000000800 */
[----:B------:R-:W-:-:S07]  /*0eb0*/  HFMA2 R0, -RZ, RZ, 0, 6.866455078125e-05 ;  /* 0x00000480ff007431 */ /* 0x000fce00000001ff */
[----:B------:R-:W1:Y:S01]  /*0ec0*/  LDC.64 R8, c[0x0][0x3b0] ;  /* 0x0000ec00ff087b82 */ /* 0x000e620000000a00 */
[----:B0-----:R-:W-:-:S05]  /*0ed0*/  IMAD R13, R15, R0, UR5 ;  /* 0x000000050f0d7e24 */ /* 0x001fca000f8e0200 */
[C---:B------:R-:W-:Y:S02]  /*0ee0*/  IADD3 R23, PT, PT, R13.reuse, 0x380, RZ ;  /* 0x000003800d177810 */ /* 0x040fe40007ffe0ff */
[C---:B------:R-:W-:Y:S01]  /*0ef0*/  IADD3 R11, PT, PT, R13.reuse, 0x80, RZ ;  /* 0x000000800d0b7810 */ /* 0x040fe20007ffe0ff */
[C---:B-1----:R-:W-:Y:S01]  /*0f00*/  IMAD.WIDE.U32 R16, R13.reuse, 0x4, R8 ;  /* 0x000000040d107825 */ /* 0x042fe200078e0008 */
[----:B------:R-:W-:-:S03]  /*0f10*/  IADD3 R19, PT, PT, R13, 0x200, RZ ;  /* 0x000002000d137810 */ /* 0x000fc60007ffe0ff */
[--C-:B------:R-:W-:Y:S01]  /*0f20*/  IMAD.WIDE.U32 R22, R23, 0x4, R8.reuse ;  /* 0x0000000417167825 */ /* 0x100fe200078e0008 */
[----:B------:R-:W-:Y:S01]  /*0f30*/  ISETP.GE.U32.AND P0, PT, R15, 0x4, PT ;  /* 0x000000040f00780c */ /* 0x000fe20003f06070 */
[----:B------:R-:W5:Y:S02]  /*0f40*/  LDG.E.CONSTANT R16, desc[UR20][R16.64] ;  /* 0x0000001410107981 */ /* 0x000f64000c1e9900 */
[--C-:B------:R-:W-:Y:S02]  /*0f50*/  IMAD.WIDE.U32 R10, R11, 0x4, R8.reuse ;  /* 0x000000040b0a7825 */ /* 0x100fe400078e0008 */
[----:B------:R-:W2:Y:S02]  /*0f60*/  LDG.E.CONSTANT R22, desc[UR20][R22.64] ;  /* 0x0000001416167981 */ /* 0x000ea4000c1e9900 */
[----:B------:R-:W-:Y:S02]  /*0f70*/  IMAD.WIDE.U32 R18, R19, 0x4, R8 ;  /* 0x0000000413127825 */ /* 0x000fe400078e0008 */
[----:B------:R0:W3:Y:S04]  /*0f80*/  LDG.E.CONSTANT R20, desc[UR20][R10.64] ;  /* 0x000000140a147981 */ /* 0x0000e8000c1e9900 */
[----:B------:R-:W4:Y:S01]  /*0f90*/  LDG.E.CONSTANT R21, desc[UR20][R18.64] ;  /* 0x0000001412157981 */ /* 0x000f22000c1e9900 */
[----:B------:R-:W-:-:S02]  /*0fa0*/  IADD3 R27, PT, PT, R13, 0x100, RZ ;  /* 0x000001000d1b7810 */ /* 0x000fc40007ffe0ff */
[C---:B------:R-:W-:Y:S02]  /*0fb0*/  IADD3 R25, PT, PT, R13.reuse, 0x180, RZ ;  /* 0x000001800d197810 */ /* 0x040fe40007ffe0ff */
[C---:B------:R-:W-:Y:S02]  /*0fc0*/  IADD3 R29, PT, PT, R13.reuse, 0x280, RZ ;  /* 0x000002800d1d7810 */ /* 0x040fe40007ffe0ff */
[C---:B------:R-:W-:Y:S02]  /*0fd0*/  IADD3 R0, PT, PT, R13.reuse, 0x300, RZ ;  /* 0x000003000d007810 */ /* 0x040fe40007ffe0ff */
[----:B------:R-:W-:Y:S01]  /*0fe0*/  IADD3 R14, PT, PT, R13, 0x400, RZ ;  /* 0x000004000d0e7810 */ /* 0x000fe20007ffe0ff */
[----:B------:R-:W-:-:S04]  /*0ff0*/  IMAD.WIDE.U32 R26, R27, 0x4, R8 ;  /* 0x000000041b1a7825 */ /* 0x000fc800078e0008 */
[----:B------:R-:W-:-:S04]  /*1000*/  IMAD.WIDE.U32 R24, R25, 0x4, R8 ;  /* 0x0000000419187825 */ /* 0x000fc800078e0008 */
[----:B------:R-:W-:-:S04]  /*1010*/  IMAD.WIDE.U32 R12, R29, 0x4, R8 ;  /* 0x000000041d0c7825 */ /* 0x000fc800078e0008 */
[--C-:B0-----:R-:W-:Y:S01]  /*1020*/  IMAD.WIDE.U32 R10, R0, 0x4, R8.reuse ;  /* 0x00000004000a7825 */ /* 0x101fe200078e0008 */
[----:B------:R0:W5:Y:S03]  /*1030*/  LDG.E.CONSTANT R17, desc[UR20][R12.64] ;  /* 0x000000140c117981 */ /* 0x000166000c1e9900 */
[----:B------:R-:W-:Y:S01]  /*1040*/  IMAD.WIDE.U32 R8, R14, 0x4, R8 ;  /* 0x000000040e087825 */ /* 0x000fe200078e0008 */
[----:B------:R0:W5:Y:S01]  /*1050*/  LDG.E.CONSTANT R0, desc[UR20][R24.64] ;  /* 0x0000001418007981 */ /* 0x000162000c1e9900 */
[----:B------:R-:W-:-:S03]  /*1060*/  UISETP.NE.AND UP1, UPT, UR24, URZ, UPT ;  /* 0x000000ff1800728c */ /* 0x000fc6000bf25270 */
[----:B------:R0:W5:Y:S01]  /*1070*/  LDG.E.CONSTANT R14, desc[UR20][R26.64] ;  /* 0x000000141a0e7981 */ /* 0x000162000c1e9900 */
[----:B------:R-:W-:-:S03]  /*1080*/  MOV R23, RZ ;  /* 0x000000ff00177202 */ /* 0x000fc60000000f00 */
[----:B------:R0:W5:Y:S04]  /*1090*/  LDG.E.CONSTANT R18, desc[UR20][R10.64] ;  /* 0x000000140a127981 */ /* 0x000168000c1e9900 */
[----:B------:R0:W5:Y:S01]  /*10a0*/  LDG.E.CONSTANT R19, desc[UR20][R8.64] ;  /* 0x0000001408137981 */ /* 0x000162000c1e9900 */
[----:B--2---:R-:W-:Y:S01]  /*10b0*/  FMUL R22, R22, UR30 ;  /* 0x0000001e16167c20 */ /* 0x004fe20008400000 */
[----:B---3--:R-:W-:Y:S01]  /*10c0*/  FMUL R20, R20, UR28 ;  /* 0x0000001c14147c20 */ /* 0x008fe20008400000 */
[----:B----4-:R-:W-:Y:S01]  /*10d0*/  FMUL R21, R21, UR29 ;  /* 0x0000001d15157c20 */ /* 0x010fe20008400000 */
[----:B0-----:R-:W-:Y:S06]  /*10e0*/  @!P0 BRA `(.L_x_8) ;  /* 0x0000000000ec8947 */ /* 0x001fec0003800000 */
[----:B------:R-:W-:Y:S01]  /*10f0*/  MOV R8, UR12 ;  /* 0x0000000c00087c02 */ /* 0x000fe20008000f00 */
[----:B------:R-:W2:Y:S01]  /*1100*/  LDG.E.CONSTANT R29, desc[UR20][R6.64] ;  /* 0x00000014061d7981 */ /* 0x000ea2000c1e9900 */
[----:B------:R-:W-:Y:S02]  /*1110*/  MOV R10, UR10 ;  /* 0x0000000a000a7c02 */ /* 0x000fe40008000f00 */
[----:B------:R-:W-:Y:S01]  /*1120*/  MOV R13, UR15 ;  /* 0x0000000f000d7c02 */ /* 0x000fe20008000f00 */
[----:B------:R-:W3:Y:S01]  /*1130*/  LDG.E.CONSTANT R27, desc[UR20][R4.64] ;  /* 0x00000014041b7981 */ /* 0x000ee2000c1e9900 */
[----:B------:R-:W-:Y:S02]  /*1140*/  MOV R9, UR13 ;  /* 0x0000000d00097c02 */ /* 0x000fe40008000f00 */
[----:B------:R-:W-:Y:S01]  /*1150*/  MOV R11, UR11 ;  /* 0x0000000b000b7c02 */ /* 0x000fe20008000f00 */
[----:B------:R-:W4:Y:S01]  /*1160*/  LDG.E.CONSTANT R25, desc[UR20][R2.64] ;  /* 0x0000001402197981 */ /* 0x000f22000c1e9900 */
[----:B------:R-:W-:-:S03]  /*1170*/  MOV R12, UR14 ;  /* 0x0000000e000c7c02 */ /* 0x000fc60008000f00 */
[----:B------:R-:W4:Y:S04]  /*1180*/  LDG.E.CONSTANT R8, desc[UR20][R8.64] ;  /* 0x0000001408087981 */ /* 0x000f28000c1e9900 */
[----:B------:R-:W4:Y:S04]  /*1190*/  LDG.E.CONSTANT R10, desc[UR20][R10.64] ;  /* 0x000000140a0a7981 */ /* 0x000f28000c1e9900 */
[----:B------:R-:W4:Y:S01]  /*11a0*/  LDG.E.CONSTANT R13, desc[UR20][R12.64] ;  /* 0x000000140c0d7981 */ /* 0x000f22000c1e9900 */
[----:B------:R-:W-:Y:S01]  /*11b0*/  MOV R23, RZ ;  /* 0x000000ff00177202 */ /* 0x000fe20000000f00 */
[----:B------:R-:W-:Y:S01]  /*11c0*/  UMOV UR6, URZ ;  /* 0x000000ff00067c82 */ /* 0x000fe20008000000 */
[----:B--2--5:R-:W-:Y:S01]  /*11d0*/  FMUL R24, R16, R29 ;  /* 0x0000001d10187220 */ /* 0x024fe20000400000 */
[----:B---3--:R-:W-:Y:S01]  /*11e0*/  FMUL R27, R0, R27 ;  /* 0x0000001b001b7220 */ /* 0x008fe20000400000 */
[----:B----4-:R-:W-:Y:S01]  /*11f0*/  FMUL R25, R18, R25 ;  /* 0x0000001912197220 */ /* 0x010fe20000400000 */
[----:B------:R-:W-:Y:S01]  /*1200*/  FMUL R26, R19, R8 ;  /* 0x00000008131a7220 */ /* 0x000fe20000400000 */
[----:B------:R-:W-:Y:S01]  /*1210*/  FMUL R28, R17, R10 ;  /* 0x0000000a111c7220 */ /* 0x000fe20000400000 */
[----:B------:R-:W-:-:S07]  /*1220*/  FMUL R29, R14, R13 ;  /* 0x0000000d0e1d7220 */ /* 0x000fce0000400000 */
.L_x_9:
[----:B------:R-:W-:Y:S01]  /*1230*/  FADD R23, R24, R23 ;  /* 0x0000001718177221 */ /* 0x000fe20000000000 */
[----:B------:R-:W-:-:S03]  /*1240*/  UIADD3 UR6, UPT, UPT, UR6, 0x4, URZ ;  /* 0x0000000406067890 */ /* 0x000fc6000fffe0ff */
[----:B------:R-:W-:Y:S01]  /*1250*/  FADD R8, R20, R23 ;  /* 0x0000001714087221 */ /* 0x000fe20000000000 */
[----:B------:R-:W-:-:S03]  /*1260*/  UISETP.NE.AND UP0, UPT, UR6, UR26, UPT ;  /* 0x0000001a0600728c */ /* 0x000fc6000bf05270 */
[----:B------:R-:W-:-:S04]  /*1270*/  FADD R8, R29, R8 ;  /* 0x000000081d087221 */ /* 0x000fc80000000000 */
        /* <DEDUP_REMOVED lines=32> */
[----:B------:R-:W-:Y:S01]  /*1480*/  FADD R23, R26, R9 ;  /* 0x000000091a177221 */ /* 0x000fe20000000000 */
[----:B------:R-:W-:Y:S06]  /*1490*/  BRA.U UP0, `(.L_x_9) ;  /* 0xfffffffd00647547 */ /* 0x000fec000b83ffff */
.L_x_8:
[----:B------:R-:W-:Y:S05]  /*14a0*/  BRA.U !UP1, `(.L_x_10) ;  /* 0x0000000109e07547 */ /* 0x000fea000b800000 */
[----:B------:R-:W-:Y:S01]  /*14b0*/  UISETP.NE.AND UP0, UPT, UR24, 0x1, UPT ;  /* 0x000000011800788c */ /* 0x000fe2000bf05270 */
[----:B------:R-:W-:-:S04]  /*14c0*/  LOP3.LUT R15, R15, 0x1, RZ, 0xc0, !PT ;  /* 0x000000010f0f7812 */ /* 0x000fc800078ec0ff */
[----:B------:R-:W-:-:S04]  /*14d0*/  ISETP.NE.U32.AND P0, PT, R15, 0x1, PT ;  /* 0x000000010f00780c */ /* 0x000fc80003f05070 */
[----:B------:R-:W-:Y:S09]  /*14e0*/  BRA.U !UP0, `(.L_x_11) ;  /* 0x0000000108787547 */ /* 0x000ff2000b800000 */
[----:B------:R-:W2:Y:S01]  /*14f0*/  LDG.E.CONSTANT R15, desc[UR20][R6.64] ;  /* 0x00000014060f7981 */ /* 0x000ea2000c1e9900 */
[----:B------:R-:W-:Y:S02]  /*1500*/  MOV R9, UR15 ;  /* 0x0000000f00097c02 */ /* 0x000fe40008000f00 */
[----:B------:R-:W-:Y:S01]  /*1510*/  MOV R8, UR14 ;  /* 0x0000000e00087c02 */ /* 0x000fe20008000f00 */
[----:B------:R-:W3:Y:S04]  /*1520*/  LDG.E.CONSTANT R25, desc[UR20][R4.64] ;  /* 0x0000001404197981 */ /* 0x000ee8000c1e9900 */
[----:B------:R-:W4:Y:S01]  /*1530*/  LDG.E.CONSTANT R9, desc[UR20][R8.64] ;  /* 0x0000001408097981 */ /* 0x000f22000c1e9900 */
[----:B------:R-:W-:Y:S02]  /*1540*/  MOV R10, UR10 ;  /* 0x0000000a000a7c02 */ /* 0x000fe40008000f00 */
[----:B------:R-:W-:Y:S01]  /*1550*/  MOV R11, UR11 ;  /* 0x0000000b000b7c02 */ /* 0x000fe20008000f00 */
[----:B------:R-:W3:Y:S04]  /*1560*/  LDG.E.CONSTANT R27, desc[UR20][R2.64] ;  /* 0x00000014021b7981 */ /* 0x000ee8000c1e9900 */
[----:B------:R-:W3:Y:S01]  /*1570*/  LDG.E.CONSTANT R10, desc[UR20][R10.64] ;  /* 0x000000140a0a7981 */ /* 0x000ee2000c1e9900 */
[----:B------:R-:W-:-:S02]  /*1580*/  MOV R12, UR12 ;  /* 0x0000000c000c7c02 */ /* 0x000fc40008000f00 */
[----:B------:R-:W-:-:S05]  /*1590*/  MOV R13, UR13 ;  /* 0x0000000d000d7c02 */ /* 0x000fca0008000f00 */
[----:B------:R-:W3:Y:S01]  /*15a0*/  LDG.E.CONSTANT R12, desc[UR20][R12.64] ;  /* 0x000000140c0c7981 */ /* 0x000ee2000c1e9900 */
[----:B--2--5:R-:W-:-:S04]  /*15b0*/  FFMA R23, R16, R15, R23 ;  /* 0x0000000f10177223 */ /* 0x024fc80000000017 */
[----:B------:R-:W-:-:S04]  /*15c0*/  FADD R23, R20, R23 ;  /* 0x0000001714177221 */ /* 0x000fc80000000000 */
[----:B----4-:R-:W-:-:S04]  /*15d0*/  FFMA R23, R14, R9, R23 ;  /* 0x000000090e177223 */ /* 0x010fc80000000017 */
[----:B---3--:R-:W-:-:S04]  /*15e0*/  FFMA R24, R0, R25, R23 ;  /* 0x0000001900187223 */ /* 0x008fc80000000017 */
[----:B------:R-:W-:-:S04]  /*15f0*/  FADD R24, R21, R24 ;  /* 0x0000001815187221 */ /* 0x000fc80000000000 */
[----:B------:R-:W-:-:S04]  /*1600*/  FFMA R23, R17, R10, R24 ;  /* 0x0000000a11177223 */ /* 0x000fc80000000018 */
[----:B------:R-:W-:-:S04]  /*1610*/  FFMA R23, R18, R27, R23 ;  /* 0x0000001b12177223 */ /* 0x000fc80000000017 */
        /* <DEDUP_REMOVED lines=10> */
[----:B------:R-:W-:-:S07]  /*16c0*/  FFMA R23, R19, R12, R8 ;  /* 0x0000000c13177223 */ /* 0x000fce0000000008 */
.L_x_11:
[----:B------:R-:W-:Y:S05]  /*16d0*/  @P0 BRA `(.L_x_10) ;  /* 0x0000000000540947 */ /* 0x000fea0003800000 */
        /* <DEDUP_REMOVED lines=20> */
[----:B------:R-:W-:-:S07]  /*1820*/  FFMA R23, R19, R8, R22 ;  /* 0x0000000813177223 */ /* 0x000fce0000000016 */
.L_x_10:
[----:B------:R-:W0:Y:S01]  /*1830*/  LDC.64 R8, c[0x0][0x3a0] ;  /* 0x0000e800ff087b82 */ /* 0x000e220000000a00 */
[----:B------:R-:W-:Y:S01]  /*1840*/  MOV R11, UR5 ;  /* 0x00000005000b7c02 */ /* 0x000fe20008000f00 */
[----:B------:R-:W1:Y:S01]  /*1850*/  LDCU UR22, c[0x0][0x3ac] ;  /* 0x00007580ff1677ac */ /* 0x000e620008000800 */
[----:B------:R-:W2:Y:S05]  /*1860*/  LDCU UR27, c[0x0][0x398] ;  /* 0x00007300ff1b77ac */ /* 0x000eaa0008000800 */
[----:B------:R-:W1:Y:S01]  /*1870*/  S2UR UR6, SR_CTAID.X ;  /* 0x00000000000679c3 */ /* 0x000e620000002500 */
[----:B------:R-:W3:Y:S01]  /*1880*/  LDCU.64 UR16, c[0x0][0x390] ;  /* 0x00007200ff1077ac */ /* 0x000ee20008000a00 */
[----:B0-----:R-:W-:-:S06]  /*1890*/  IMAD.WIDE.U32 R8, R11, 0x4, R8 ;  /* 0x000000040b087825 */ /* 0x001fcc00078e0008 */
[----:B------:R0:W4:Y:S01]  /*18a0*/  LDG.E.CONSTANT R8, desc[UR20][R8.64] ;  /* 0x0000001408087981 */ /* 0x000122000c1e9900 */
[----:B-1----:R-:W-:-:S04]  /*18b0*/  UIMAD UR6, UR6, UR22, UR4 ;  /* 0x00000016060672a4 */ /* 0x002fc8000f8e0204 */
[----:B--2---:R-:W-:-:S04]  /*18c0*/  UIMAD UR6, UR6, UR27, URZ ;  /* 0x0000001b060672a4 */ /* 0x004fc8000f8e02ff */
[----:B------:R-:W-:-:S04]  /*18d0*/  UIADD3 UR7, UP0, UPT, UR6, UR5, URZ ;  /* 0x0000000506077290 */ /* 0x000fc8000ff1e0ff */
[----:B------:R-:W-:Y:S02]  /*18e0*/  UIADD3.X UR19, UPT, UPT, URZ, URZ, URZ, UP0, !UPT ;  /* 0x000000ffff137290 */ /* 0x000fe400087fe4ff */
[----:B---3--:R-:W-:-:S04]  /*18f0*/  ULEA UR6, UP0, UR7, UR16, 0x2 ;  /* 0x0000001007067291 */ /* 0x008fc8000f8010ff */
[----:B------:R-:W-:-:S06]  /*1900*/  ULEA.HI.X UR7, UR7, UR17, UR19, 0x2, UP0 ;  /* 0x0000001107077291 */ /* 0x000fcc00080f1413 */
[----:B0-----:R-:W-:Y:S01]  /*1910*/  MOV R9, UR7 ;  /* 0x0000000700097c02 */ /* 0x001fe20008000f00 */
[----:B----4-:R-:W-:Y:S01]  /*1920*/  FADD R23, R8, R23 ;  /* 0x0000001708177221 */ /* 0x010fe20000000000 */
[----:B------:R-:W-:-:S04]  /*1930*/  MOV R8, UR6 ;  /* 0x0000000600087c02 */ /* 0x000fc80008000f00 */
[-C--:B-----5:R-:W-:Y:S02]  /*1940*/  FMNMX R0, RZ, R23.reuse, !PT ;  /* 0x00000017ff007209 */ /* 0x0a0fe40007800000 */
[----:B------:R-:W-:-:S05]  /*1950*/  FMNMX R23, RZ, R23, PT ;  /* 0x00000017ff177209 */ /* 0x000fca0003800000 */
[----:B------:R-:W-:Y:S01]  /*1960*/  FFMA R23, R23, 0.10000000149011611938, R0 ;  /* 0x3dcccccd17177823 */ /* 0x000fe20000000000 */
[----:B------:R-:W-:-:S04]  /*1970*/  MOV R0, UR5 ;  /* 0x0000000500007c02 */ /* 0x000fc80008000f00 */
[----:B------:R-:W-:Y:S01]  /*1980*/  IADD3 R0, PT, PT, R0, 0x1, RZ ;  /* 0x0000000100007810 */ /* 0x000fe20007ffe0ff */
[----:B------:R0:W-:Y:S03]  /*1990*/  STG.E desc[UR20][R8.64], R23 ;  /* 0x0000001708007986 */ /* 0x0001e6000c101914 */
[C---:B------:R-:W-:Y:S02]  /*19a0*/  ISETP.NE.AND P0, PT, R0.reuse, UR27, PT ;  /* 0x0000001b00007c0c */ /* 0x040fe4000bf05270 */
[----:B------:R-:W-:-:S11]  /*19b0*/  R2UR UR5, R0 ;  /* 0x00000000000572ca */ /* 0x000fd600000e0000 */
[----:B0-----:R-:W-:Y:S05]  /*19c0*/  @P0 BRA `(.L_x_12) ;  /* 0xfffffff400340947 */ /* 0x001fea000383ffff */
[----:B------:R-:W-:Y:S05]  /*19d0*/  BRA `(.L_x_13) ;  /* 0x0000000c00e47947 */ /* 0x000fea0003800000 */
.L_x_7:
[----:B------:R-:W-:-:S07]  /*19e0*/  HFMA2 R7, -RZ, RZ, 0, 0 ;  /* 0x00000000ff077431 */ /* 0x000fce00000001ff */
.L_x_19:
[----:B0-----:R-:W0:Y:S08]  /*19f0*/  LDC R6, c[0x0][0x388] ;  /* 0x0000e200ff067b82 */ /* 0x001e300000000800 */
[----:B------:R-:W1:Y:S01]  /*1a00*/  LDC.64 R4, c[0x0][0x3b0] ;  /* 0x0000ec00ff047b82 */ /* 0x000e620000000a00 */
[----:B0-----:R-:W-:-:S05]  /*1a10*/  IMAD R17, R6, 0x480, R7 ;  /* 0x0000048006117824 */ /* 0x001fca00078e0207 */
[C---:B------:R-:W-:Y:S02]  /*1a20*/  IADD3 R15, PT, PT, R17.reuse, 0x200, RZ ;  /* 0x00000200110f7810 */ /* 0x040fe40007ffe0ff */
[C---:B------:R-:W-:Y:S01]  /*1a30*/  IADD3 R9, PT, PT, R17.reuse, 0x80, RZ ;  /* 0x0000008011097810 */ /* 0x040fe20007ffe0ff */
[C---:B-1----:R-:W-:Y:S01]  /*1a40*/  IMAD.WIDE.U32 R2, R17.reuse, 0x4, R4 ;  /* 0x0000000411027825 */ /* 0x042fe200078e0004 */
[----:B------:R-:W-:-:S03]  /*1a50*/  IADD3 R11, PT, PT, R17, 0x380, RZ ;  /* 0x00000380110b7810 */ /* 0x000fc60007ffe0ff */
[--C-:B------:R-:W-:Y:S01]  /*1a60*/  IMAD.WIDE.U32 R14, R15, 0x4, R4.reuse ;  /* 0x000000040f0e7825 */ /* 0x100fe200078e0004 */
[----:B------:R-:W-:Y:S01]  /*1a70*/  IADD3 R19, PT, PT, R17, 0x100, RZ ;  /* 0x0000010011137810 */ /* 0x000fe20007ffe0ff */
[----:B------:R0:W5:Y:S02]  /*1a80*/  LDG.E.CONSTANT R0, desc[UR20][R2.64] ;  /* 0x0000001402007981 */ /* 0x000164000c1e9900 */
[--C-:B------:R-:W-:Y:S02]  /*1a90*/  IMAD.WIDE.U32 R8, R9, 0x4, R4.reuse ;  /* 0x0000000409087825 */ /* 0x100fe400078e0004 */
[----:B------:R1:W2:Y:S02]  /*1aa0*/  LDG.E.CONSTANT R14, desc[UR20][R14.64] ;  /* 0x000000140e0e7981 */ /* 0x0002a4000c1e9900 */
[----:B------:R-:W-:Y:S02]  /*1ab0*/  IMAD.WIDE.U32 R10, R11, 0x4, R4 ;  /* 0x000000040b0a7825 */ /* 0x000fe400078e0004 */
[----:B------:R-:W3:Y:S04]  /*1ac0*/  LDG.E.CONSTANT R12, desc[UR20][R8.64] ;  /* 0x00000014080c7981 */ /* 0x000ee8000c1e9900 */
[----:B------:R-:W4:Y:S01]  /*1ad0*/  LDG.E.CONSTANT R13, desc[UR20][R10.64] ;  /* 0x000000140a0d7981 */ /* 0x000f22000c1e9900 */
[----:B------:R-:W-:-:S02]  /*1ae0*/  IADD3 R21, PT, PT, R17, 0x180, RZ ;  /* 0x0000018011157810 */ /* 0x000fc40007ffe0ff */
[C---:B------:R-:W-:Y:S02]  /*1af0*/  IADD3 R23, PT, PT, R17.reuse, 0x280, RZ ;  /* 0x0000028011177810 */ /* 0x040fe40007ffe0ff */
[C---:B------:R-:W-:Y:S02]  /*1b00*/  IADD3 R25, PT, PT, R17.reuse, 0x300, RZ ;  /* 0x0000030011197810 */ /* 0x040fe40007ffe0ff */
[----:B------:R-:W-:Y:S02]  /*1b10*/  ISETP.GE.U32.AND P0, PT, R6, 0x8, PT ;  /* 0x000000080600780c */ /* 0x000fe40003f06070 */
[----:B------:R-:W-:Y:S01]  /*1b20*/  IADD3 R27, PT, PT, R17, 0x400, RZ ;  /* 0x00000400111b7810 */ /* 0x000fe20007ffe0ff */
[----:B------:R-:W-:-:S04]  /*1b30*/  IMAD.WIDE.U32 R16, R19, 0x4, R4 ;  /* 0x0000000413107825 */ /* 0x000fc800078e0004 */
[--C-:B------:R-:W-:Y:S01]  /*1b40*/  IMAD.WIDE.U32 R18, R21, 0x4, R4.reuse ;  /* 0x0000000415127825 */ /* 0x100fe200078e0004 */
[----:B------:R1:W5:Y:S03]  /*1b50*/  LDG.E.CONSTANT R8, desc[UR20][R16.64] ;  /* 0x0000001410087981 */ /* 0x000366000c1e9900 */
[--C-:B------:R-:W-:Y:S01]  /*1b60*/  IMAD.WIDE.U32 R20, R23, 0x4, R4.reuse ;  /* 0x0000000417147825 */ /* 0x100fe200078e0004 */
[----:B------:R1:W5:Y:S03]  /*1b70*/  LDG.E.CONSTANT R9, desc[UR20][R18.64] ;  /* 0x0000001412097981 */ /* 0x000366000c1e9900 */
[--C-:B0-----:R-:W-:Y:S01]  /*1b80*/  IMAD.WIDE.U32 R2, R25, 0x4, R4.reuse ;  /* 0x0000000419027825 */ /* 0x101fe200078e0004 */
[----:B------:R0:W5:Y:S03]  /*1b90*/  LDG.E.CONSTANT R10, desc[UR20][R20.64] ;  /* 0x00000014140a7981 */ /* 0x000166000c1e9900 */
[----:B------:R-:W-:Y:S01]  /*1ba0*/  IMAD.WIDE.U32 R4, R27, 0x4, R4 ;  /* 0x000000041b047825 */ /* 0x000fe200078e0004 */
[----:B------:R0:W5:Y:S01]  /*1bb0*/  LDG.E.CONSTANT R11, desc[UR20][R2.64] ;  /* 0x00000014020b7981 */ /* 0x000162000c1e9900 */
[----:B------:R-:W-:Y:S01]  /*1bc0*/  UISETP.NE.AND UP1, UPT, UR25, URZ, UPT ;  /* 0x000000ff1900728c */ /* 0x000fe2000bf25270 */
[----:B-1----:R-:W-:-:S03]  /*1bd0*/  MOV R15, RZ ;  /* 0x000000ff000f7202 */ /* 0x002fc60000000f00 */
[----:B------:R0:W5:Y:S01]  /*1be0*/  LDG.E.CONSTANT R4, desc[UR20][R4.64] ;  /* 0x0000001404047981 */ /* 0x000162000c1e9900 */
[----:B--2---:R-:W-:Y:S01]  /*1bf0*/  FMUL R14, R14, UR29 ;  /* 0x0000001d0e0e7c20 */ /* 0x004fe20008400000 */
[----:B---3--:R-:W-:Y:S01]  /*1c00*/  FMUL R12, R12, UR28 ;  /* 0x0000001c0c0c7c20 */ /* 0x008fe20008400000 */
[----:B----4-:R-:W-:Y:S01]  /*1c10*/  FMUL R13, R13, UR30 ;  /* 0x0000001e0d0d7c20 */ /* 0x010fe20008400000 */
[----:B0-----:R-:W-:Y:S06]  /*1c20*/  @!P0 BRA `(.L_x_14) ;  /* 0x0000000400648947 */ /* 0x001fec0003800000 */
[----:B------:R-:W-:Y:S02]  /*1c30*/  MOV R17, UR15 ;  /* 0x0000000f00117c02 */ /* 0x000fe40008000f00 */
[----:B------:R-:W-:Y:S02]  /*1c40*/  MOV R20, UR12 ;  /* 0x0000000c00147c02 */ /* 0x000fe40008000f00 */
[----:B------:R-:W-:Y:S02]  /*1c50*/  MOV R21, UR13 ;  /* 0x0000000d00157c02 */ /* 0x000fe40008000f00 */
[----:B------:R-:W-:Y:S02]  /*1c60*/  MOV R18, UR10 ;  /* 0x0000000a00127c02 */ /* 0x000fe40008000f00 */
[----:B------:R-:W-:Y:S01]  /*1c70*/  MOV R19, UR11 ;  /* 0x0000000b00137c02 */ /* 0x000fe20008000f00 */
[----:B------:R-:W2:Y:S01]  /*1c80*/  LDG.E.CONSTANT R3, desc[UR20][R20.64] ;  /* 0x0000001414037981 */ /* 0x000ea2000c1e9900 */
[----:B------:R-:W-:-:S03]  /*1c90*/  MOV R16, UR14 ;  /* 0x0000000e00107c02 */ /* 0x000fc60008000f00 */
[----:B------:R-:W3:Y:S04]  /*1ca0*/  LDG.E.CONSTANT R5, desc[UR20][R18.64] ;  /* 0x0000001412057981 */ /* 0x000ee8000c1e9900 */
[----:B------:R-:W4:Y:S01]  /*1cb0*/  LDG.E.CONSTANT R17, desc[UR20][R16.64] ;  /* 0x0000001410117981 */ /* 0x000f22000c1e9900 */
[----:B------:R-:W-:Y:S01]  /*1cc0*/  MOV R15, RZ ;  /* 0x000000ff000f7202 */ /* 0x000fe20000000f00 */
[----:B------:R-:W-:Y:S01]  /*1cd0*/  UMOV UR5, URZ ;  /* 0x000000ff00057c82 */ /* 0x000fe20008000000 */
[----:B--2--5:R-:W-:Y:S01]  /*1ce0*/  FMUL R3, R3, R4 ;  /* 0x0000000403037220 */ /* 0x024fe20000400000 */
[----:B---3--:R-:W-:Y:S01]  /*1cf0*/  FMUL R5, R5, R10 ;  /* 0x0000000a05057220 */ /* 0x008fe20000400000 */
[----:B----4-:R-:W-:-:S07]  /*1d00*/  FMUL R2, R17, R8 ;  /* 0x0000000811027220 */ /* 0x010fce0000400000 */
.L_x_15:
[----:B------:R-:W-:Y:S01]  /*1d10*/  FFMA R15, R0, UR28, R15 ;  /* 0x0000001c000f7c23 */ /* 0x000fe2000800000f */
[----:B------:R-:W-:-:S03]  /*1d20*/  UIADD3 UR5, UPT, UPT, UR5, 0x8, URZ ;  /* 0x0000000805057890 */ /* 0x000fc6000fffe0ff */
[----:B------:R-:W-:Y:S01]  /*1d30*/  FADD R15, R12, R15 ;  /* 0x0000000f0c0f7221 */ /* 0x000fe20000000000 */
[----:B------:R-:W-:-:S03]  /*1d40*/  UISETP.NE.AND UP0, UPT, UR5, UR18, UPT ;  /* 0x000000120500728c */ /* 0x000fc6000bf05270 */
[----:B------:R-:W-:-:S04]  /*1d50*/  FADD R16, R2, R15 ;  /* 0x0000000f02107221 */ /* 0x000fc80000000000 */
[----:B------:R-:W-:-:S04]  /*1d60*/  FFMA R15, R9, UR29, R16 ;  /* 0x0000001d090f7c23 */ /* 0x000fc80008000010 */
[----:B------:R-:W-:-:S04]  /*1d70*/  FADD R16, R14, R15 ;  /* 0x0000000f0e107221 */ /* 0x000fc80000000000 */
        /* <DEDUP_REMOVED lines=66> */
[----:B------:R-:W-:Y:S01]  /*21a0*/  FADD R15, R3, R16 ;  /* 0x00000010030f7221 */ /* 0x000fe20000000000 */
[----:B------:R-:W-:Y:S06]  /*21b0*/  BRA.U UP0, `(.L_x_15) ;  /* 0xfffffff900d47547 */ /* 0x000fec000b83ffff */
.L_x_14:
[----:B------:R-:W-:Y:S05]  /*21c0*/  BRA.U !UP1, `(.L_x_16) ;  /* 0x0000000509907547 */ /* 0x000fea000b800000 */
[----:B------:R-:W-:Y:S02]  /*21d0*/  UIADD3 UR5, UPT, UPT, UR25, -0x1, URZ ;  /* 0xffffffff19057890 */ /* 0x000fe4000fffe0ff */
[----:B------:R-:W-:Y:S02]  /*21e0*/  UISETP.NE.AND UP1, UPT, UR24, URZ, UPT ;  /* 0x000000ff1800728c */ /* 0x000fe4000bf25270 */
[----:B------:R-:W-:-:S09]  /*21f0*/  UISETP.GE.U32.AND UP0, UPT, UR5, 0x3, UPT ;  /* 0x000000030500788c */ /* 0x000fd2000bf06070 */
[----:B------:R-:W-:Y:S05]  /*2200*/  BRA.U !UP0, `(.L_x_17) ;  /* 0x0000000108b47547 */ /* 0x000fea000b800000 */
[----:B------:R-:W-:Y:S02]  /*2210*/  MOV R18, UR14 ;  /* 0x0000000e00127c02 */ /* 0x000fe40008000f00 */
[----:B------:R-:W-:-:S05]  /*2220*/  MOV R19, UR15 ;  /* 0x0000000f00137c02 */ /* 0x000fca0008000f00 */
[----:B------:R-:W2:Y:S01]  /*2230*/  LDG.E.CONSTANT R5, desc[UR20][R18.64] ;  /* 0x0000001412057981 */ /* 0x000ea2000c1e9900 */
[----:B------:R-:W-:Y:S02]  /*2240*/  MOV R17, UR11 ;  /* 0x0000000b00117c02 */ /* 0x000fe40008000f00 */
[----:B------:R-:W-:-:S05]  /*2250*/  MOV R16, UR10 ;  /* 0x0000000a00107c02 */ /* 0x000fca0008000f00 */
[----:B------:R-:W3:Y:S01]  /*2260*/  LDG.E.CONSTANT R17, desc[UR20][R16.64] ;  /* 0x0000001410117981 */ /* 0x000ee2000c1e9900 */
[----:B------:R-:W-:Y:S02]  /*2270*/  MOV R3, UR13 ;  /* 0x0000000d00037c02 */ /* 0x000fe40008000f00 */
[----:B------:R-:W-:-:S05]  /*2280*/  MOV R2, UR12 ;  /* 0x0000000c00027c02 */ /* 0x000fca0008000f00 */
[----:B------:R-:W4:Y:S01]  /*2290*/  LDG.E.CONSTANT R3, desc[UR20][R2.64] ;  /* 0x0000001402037981 */ /* 0x000f22000c1e9900 */
[----:B-----5:R-:W-:-:S04]  /*22a0*/  FFMA R15, R0, UR28, R15 ;  /* 0x0000001c000f7c23 */ /* 0x020fc8000800000f */
[----:B------:R-:W-:-:S04]  /*22b0*/  FADD R20, R12, R15 ;  /* 0x0000000f0c147221 */ /* 0x000fc80000000000 */
[----:B--2---:R-:W-:-:S04]  /*22c0*/  FFMA R20, R5, R8, R20 ;  /* 0x0000000805147223 */ /* 0x004fc80000000014 */
[----:B------:R-:W-:-:S04]  /*22d0*/  FFMA R15, R9, UR29, R20 ;  /* 0x0000001d090f7c23 */ /* 0x000fc80008000014 */
[----:B------:R-:W-:-:S04]  /*22e0*/  FADD R20, R14, R15 ;  /* 0x0000000f0e147221 */ /* 0x000fc80000000000 */
[----:B---3--:R-:W-:-:S04]  /*22f0*/  FFMA R20, R17, R10, R20 ;  /* 0x0000000a11147223 */ /* 0x008fc80000000014 */
[----:B------:R-:W-:-:S04]  /*2300*/  FFMA R20, R11, UR30, R20 ;  /* 0x0000001e0b147c23 */ /* 0x000fc80008000014 */
[----:B------:R-:W-:-:S04]  /*2310*/  FADD R20, R13, R20 ;  /* 0x000000140d147221 */ /* 0x000fc80000000000 */
[----:B----4-:R-:W-:-:S04]  /*2320*/  FFMA R15, R3, R4, R20 ;  /* 0x00000004030f7223 */ /* 0x010fc80000000014 */
[----:B------:R-:W-:-:S04]  /*2330*/  FFMA R15, R0, UR28, R15 ;  /* 0x0000001c000f7c23 */ /* 0x000fc8000800000f */
[----:B------:R-:W-:-:S04]  /*2340*/  FADD R2, R12, R15 ;  /* 0x0000000f0c027221 */ /* 0x000fc80000000000 */
[----:B------:R-:W-:-:S04]  /*2350*/  FFMA R2, R5, R8, R2 ;  /* 0x0000000805027223 */ /* 0x000fc80000000002 */
        /* <DEDUP_REMOVED lines=23> */
[----:B------:R-:W-:-:S07]  /*24d0*/  FFMA R15, R3, R4, R2 ;  /* 0x00000004030f7223 */ /* 0x000fce0000000002 */
.L_x_17:
[----:B------:R-:W-:Y:S05]  /*24e0*/  BRA.U !UP1, `(.L_x_16) ;  /* 0x0000000109c87547 */ /* 0x000fea000b800000 */
[----:B------:R-:W-:Y:S01]  /*24f0*/  UISETP.NE.AND UP0, UPT, UR24, 0x1, UPT ;  /* 0x000000011800788c */ /* 0x000fe2000bf05270 */
[----:B------:R-:W-:-:S04]  /*2500*/  LOP3.LUT R6, R6, 0x1, RZ, 0xc0, !PT ;  /* 0x0000000106067812 */ /* 0x000fc800078ec0ff */
[----:B------:R-:W-:-:S04]  /*2510*/  ISETP.NE.U32.AND P0, PT, R6, 0x1, PT ;  /* 0x000000010600780c */ /* 0x000fc80003f05070 */
[----:B------:R-:W-:Y:S09]  /*2520*/  BRA.U !UP0, `(.L_x_18) ;  /* 0x00000001086c7547 */ /* 0x000ff2000b800000 */
        /* <DEDUP_REMOVED lines=27> */
.L_x_18:
[----:B------:R-:W-:Y:S05]  /*26e0*/  @P0 BRA `(.L_x_16) ;  /* 0x0000000000480947 */ /* 0x000fea0003800000 */
        /* <DEDUP_REMOVED lines=17> */
[----:B----4-:R-:W-:-:S07]  /*2800*/  FFMA R15, R3, R4, R14 ;  /* 0x00000004030f7223 */ /* 0x010fce000000000e */
.L_x_16:
[----:B------:R-:W0:Y:S01]  /*2810*/  LDC.64 R2, c[0x0][0x3a0] ;  /* 0x0000e800ff027b82 */ /* 0x000e220000000a00 */
[----:B------:R-:W1:Y:S01]  /*2820*/  LDCU UR22, c[0x0][0x3ac] ;  /* 0x00007580ff1677ac */ /* 0x000e620008000800 */
[----:B------:R-:W2:Y:S06]  /*2830*/  LDCU UR6, c[0x0][0x398] ;  /* 0x00007300ff0677ac */ /* 0x000eac0008000800 */
[----:B------:R-:W1:Y:S08]  /*2840*/  S2UR UR5, SR_CTAID.X ;  /* 0x00000000000579c3 */ /* 0x000e700000002500 */
[----:B-----5:R-:W3:Y:S01]  /*2850*/  LDC.64 R8, c[0x0][0x390] ;  /* 0x0000e400ff087b82 */ /* 0x020ee20000000a00 */
[----:B0-----:R-:W-:-:S06]  /*2860*/  IMAD.WIDE.U32 R2, R7, 0x4, R2 ;  /* 0x0000000407027825 */ /* 0x001fcc00078e0002 */
[----:B------:R-:W4:Y:S01]  /*2870*/  LDG.E.CONSTANT R2, desc[UR20][R2.64] ;  /* 0x0000001402027981 */ /* 0x000f22000c1e9900 */
[----:B--2---:R-:W-:Y:S01]  /*2880*/  MOV R0, UR6 ;  /* 0x0000000600007c02 */ /* 0x004fe20008000f00 */
[----:B-1----:R-:W-:-:S06]  /*2890*/  UIMAD UR5, UR5, UR22, UR4 ;  /* 0x00000016050572a4 */ /* 0x002fcc000f8e0204 */
[----:B------:R-:W-:-:S05]  /*28a0*/  IMAD R0, R0, UR5, RZ ;  /* 0x0000000500007c24 */ /* 0x000fca000f8e02ff */
[----:B------:R-:W-:Y:S02]  /*28b0*/  IADD3 R4, P0, PT, R0, R7, RZ ;  /* 0x0000000700047210 */ /* 0x000fe40007f1e0ff */
[----:B------:R-:W-:Y:S02]  /*28c0*/  IADD3 R7, PT, PT, R7, 0x1, RZ ;  /* 0x0000000107077810 */ /* 0x000fe40007ffe0ff */
[----:B------:R-:W-:Y:S01]  /*28d0*/  IADD3.X R5, PT, PT, RZ, RZ, RZ, P0, !PT ;  /* 0x000000ffff057210 */ /* 0x000fe200007fe4ff */
[----:B----4-:R-:W-:Y:S01]  /*28e0*/  FADD R15, R2, R15 ;  /* 0x0000000f020f7221 */ /* 0x010fe20000000000 */
[----:B---3--:R-:W-:-:S04]  /*28f0*/  LEA R2, P0, R4, R8, 0x2 ;  /* 0x0000000804027211 */ /* 0x008fc800078010ff */
[----:B------:R-:W-:Y:S02]  /*2900*/  LEA.HI.X R3, R4, R9, R5, 0x2, P0 ;  /* 0x0000000904037211 */ /* 0x000fe400000f1405 */
[----:B------:R-:W-:Y:S02]  /*2910*/  ISETP.NE.AND P0, PT, R7, UR6, PT ;  /* 0x0000000607007c0c */ /* 0x000fe4000bf05270 */
[-C--:B------:R-:W-:Y:S02]  /*2920*/  FMNMX R0, RZ, R15.reuse, !PT ;  /* 0x0000000fff007209 */ /* 0x080fe40007800000 */
[----:B------:R-:W-:-:S05]  /*2930*/  FMNMX R15, RZ, R15, PT ;  /* 0x0000000fff0f7209 */ /* 0x000fca0003800000 */
[----:B------:R-:W-:-:S05]  /*2940*/  FFMA R15, R15, 0.10000000149011611938, R0 ;  /* 0x3dcccccd0f0f7823 */ /* 0x000fca0000000000 */
[----:B------:R0:W-:Y:S01]  /*2950*/  STG.E desc[UR20][R2.64], R15 ;  /* 0x0000000f02007986 */ /* 0x0001e2000c101914 */
[----:B------:R-:W-:Y:S05]  /*2960*/  @P0 BRA `(.L_x_19) ;  /* 0xfffffff000200947 */ /* 0x000fea000383ffff */
.L_x_13:
[----:B------:R-:W-:Y:S02]  /*2970*/  UISETP.NE.AND UP0, UPT, UR23, UR22, UPT ;  /* 0x000000161700728c */ /* 0x000fe4000bf05270 */
[----:B------:R-:W-:-:S07]  /*2980*/  UMOV UR4, UR23 ;  /* 0x0000001700047c82 */ /* 0x000fce0008000000 */
[----:B------:R-:W-:Y:S05]  /*2990*/  BRA.U UP0, `(.L_x_20) ;  /* 0xffffffe1006c7547 */ /* 0x000fea000b83ffff */
[----:B------:R-:W-:Y:S05]  /*29a0*/  EXIT ;  /* 0x000000000000794d */ /* 0x000fea0003800000 */
.L_x_21:
[----:B------:R-:W-:-:S00]  /*29b0*/  BRA `(.L_x_21) ;  /* 0xfffffffc00fc7947 */ /* 0x000fc0000383ffff */
[----:B------:R-:W-:-:S00]  /*29c0*/  NOP ;  /* 0x0000000000007918 */ /* 0x000fc00000000000 */
        /* <DEDUP_REMOVED lines=11> */
.L_x_22:


//--------------------- .nv.shared.reserved.0     --------------------------
	.section	.nv.shared.reserved.0,"aw",@nobits
	.weak		__nv_reservedSMEM_offset_0_alias
	.size		__nv_reservedSMEM_offset_0_alias, 0, 64
	.other		__nv_reservedSMEM_offset_0_alias,@"STO_CUDA_RESERVED_SHARED STV_DEFAULT"
__nv_reservedSMEM_offset_0_alias:
	.zero		0
	.zero		64


//--------------------- .nv.constant0.filter      --------------------------
	.section	.nv.constant0.filter,"a",@progbits
	.sectionflags	@""
	.align	4
.nv.constant0.filter:
	.zero		952


//--------------------- SYMBOLS --------------------------

	.type		.nv.reservedSmem.offset0,@object
	.size		.nv.reservedSmem.offset0,0x4
